def attn_fwd(
    Q,
    K,
    V,
    Out,
    Lse,
    sm_scale,
    stride_qz,
    stride_qh,
    stride_qm,
    stride_qk,
    stride_kz,
    stride_kh,
    stride_kn,
    stride_kk,
    stride_vz,
    stride_vh,
    stride_vn,
    stride_vk,
    stride_oz,
    stride_oh,
    stride_om,
    stride_ok,
    seqlen_q,
    seqlen_k,
    BLOCK_M: tl.constexpr,
    BLOCK_N: tl.constexpr,
    HEAD_DIM: tl.constexpr,
    CAUSAL: tl.constexpr,
):
    start_m = tl.program_id(0)
    off_hz = tl.program_id(1)
    q_off = off_hz * stride_qh
    k_off = off_hz * stride_kh
    v_off = off_hz * stride_vh
    offs_m = start_m * BLOCK_M + tl.arange(0, BLOCK_M)
    offs_d = tl.arange(0, HEAD_DIM)
    offs_n = tl.arange(0, BLOCK_N)
    q_ptrs = Q + q_off + offs_m[:, None] * stride_qm + offs_d[None, :] * stride_qk
    k_ptrs = K + k_off + offs_d[:, None] * stride_kk + offs_n[None, :] * stride_kn
    v_ptrs = V + v_off + offs_n[:, None] * stride_vn + offs_d[None, :] * stride_vk
    m_i = tl.full([BLOCK_M], float("-inf"), dtype=tl.float32)
    l_i = tl.zeros([BLOCK_M], dtype=tl.float32) + 1.0
    acc = tl.zeros([BLOCK_M, HEAD_DIM], dtype=tl.float32)
    q = tl.load(q_ptrs)
    acc, l_i, m_i = _attn_fwd_inner(
        acc,
        l_i,
        m_i,
        q,
        k_ptrs,
        v_ptrs,
        sm_scale,
        stride_kn,
        stride_vn,
        start_m,
        seqlen_k,
        BLOCK_M,
        BLOCK_N,
        HEAD_DIM,
        CAUSAL,
    )
    acc = acc / l_i[:, None]
    lse = m_i + tl.math.log2(l_i) / 1.4426950408889634
    o_ptrs = (
        Out
        + off_hz * stride_oh
        + offs_m[:, None] * stride_om
        + offs_d[None, :] * stride_ok
    )
    tl.store(o_ptrs, acc.to(Out.dtype.element_ty))
    tl.store(Lse + off_hz * seqlen_q + offs_m, lse)

# config = {"BLOCK_M": 64, "BLOCK_N": 16, "HEAD_DIM": 64, "arch": "sm_90", "causal": false, "dtype": "bf16", "num_stages": 3, "num_warps": 4}
# arch = sm_90


// ===== COMPILED SASS (sm_90a) =====

	.target	sm_90a

	.elftype	@"ET_EXEC"


//--------------------- .note.nv.tkinfo           --------------------------
	.section	.note.nv.tkinfo,"",@"SHT_NOTE"
	.sectionflags	@"SHF_NOTE_NV_TKINFO"
	.tkinfo
        /*0018*/ 	.word	0x00000002
        /*0030*/ 	.string	""
        /*0030*/ 	.string	"ptxas"
        /*0030*/ 	.string	"Cuda compilation tools, release 13.0, V13.0.88"
        /*0030*/ 	.string	"Build cuda_13.0.r13.0/compiler.36424714_0"
        /*0030*/ 	.string	"-v  -suppress-debug-info  -lineinfo  -arch sm_90a "



//--------------------- .note.nv.cuinfo           --------------------------
	.section	.note.nv.cuinfo,"",@"SHT_NOTE"
	.sectionflags	@"SHF_NOTE_NV_CUINFO"
        /*0018*/ 	.short	0x0002
        /*001a*/ 	.short	0x005a
        /*001c*/ 	.short	0x0082
	.zero		2


//--------------------- .nv.info                  --------------------------
	.section	.nv.info,"",@"SHT_CUDA_INFO"
	.align	4


	//----- nvinfo : EIATTR_REGCOUNT
	.align		4
        /*0000*/ 	.byte	0x04, 0x2f
        /*0002*/ 	.short	(.L_2 - .L_1)
	.align		4
.L_1:
        /*0004*/ 	.word	index@(attn_fwd)
        /*0008*/ 	.word	0x00000072


	//----- nvinfo : EIATTR_FRAME_SIZE
	.align		4
.L_2:
        /*000c*/ 	.byte	0x04, 0x11
        /*000e*/ 	.short	(.L_4 - .L_3)
	.align		4
.L_3:
        /*0010*/ 	.word	index@(attn_fwd)
        /*0014*/ 	.word	0x00000000


	//----- nvinfo : EIATTR_MIN_STACK_SIZE
	.align		4
.L_4:
        /*0018*/ 	.byte	0x04, 0x12
        /*001a*/ 	.short	(.L_6 - .L_5)
	.align		4
.L_5:
        /*001c*/ 	.word	index@(attn_fwd)
        /*0020*/ 	.word	0x00000000
.L_6:


//--------------------- .nv.compat                --------------------------
	.section	.nv.compat,"",@"SHT_CUDA_COMPAT_INFO"
	.align	4
        /*0000*/ 	.byte	0x02, 0x09, 0x01, 0x00, 0x02, 0x02, 0x04, 0x00, 0x02, 0x05, 0x05, 0x00, 0x03, 0x07, 0x01, 0x01
        /*0010*/ 	.byte	0x02, 0x03, 0x00, 0x00, 0x02, 0x06, 0x01, 0x00, 0x04, 0x0b, 0x08, 0x00, 0x00, 0x00, 0x00, 0x00
        /*0020*/ 	.byte	0x00, 0x00, 0x00, 0x00


//--------------------- .nv.info.attn_fwd         --------------------------
	.section	.nv.info.attn_fwd,"",@"SHT_CUDA_INFO"
	.sectionflags	@""
	.align	4


	//----- nvinfo : EIATTR_CUDA_API_VERSION
	.align		4
        /*0000*/ 	.byte	0x04, 0x37
        /*0002*/ 	.short	(.L_8 - .L_7)
.L_7:
        /*0004*/ 	.word	0x00000082


	//----- nvinfo : EIATTR_KPARAM_INFO
	.align		4
.L_8:
        /*0008*/ 	.byte	0x04, 0x17
        /*000a*/ 	.short	(.L_10 - .L_9)
.L_9:
        /*000c*/ 	.word	0x00000000
        /*0010*/ 	.short	0x0019
        /*0012*/ 	.short	0x0080
        /*0014*/ 	.byte	0x00, 0xf4, 0x21, 0x00


	//----- nvinfo : EIATTR_KPARAM_INFO
	.align		4
.L_10:
        /*0018*/ 	.byte	0x04, 0x17
        /*001a*/ 	.short	(.L_12 - .L_11)
.L_11:
        /*001c*/ 	.word	0x00000000
        /*0020*/ 	.short	0x0018
        /*0022*/ 	.short	0x0078
        /*0024*/ 	.byte	0x00, 0xf4, 0x21, 0x00


	//----- nvinfo : EIATTR_KPARAM_INFO
	.align		4
.L_12:
        /*0028*/ 	.byte	0x04, 0x17
        /*002a*/ 	.short	(.L_14 - .L_13)
.L_13:
        /*002c*/ 	.word	0x00000000
        /*0030*/ 	.short	0x0017
        /*0032*/ 	.short	0x0070
        /*0034*/ 	.byte	0x00, 0xf0, 0x11, 0x00


	//----- nvinfo : EIATTR_KPARAM_INFO
	.align		4
.L_14:
        /*0038*/ 	.byte	0x04, 0x17
        /*003a*/ 	.short	(.L_16 - .L_15)
.L_15:
        /*003c*/ 	.word	0x00000000
        /*0040*/ 	.short	0x0016
        /*0042*/ 	.short	0x006c
        /*0044*/ 	.byte	0x00, 0xf0, 0x11, 0x00


	//----- nvinfo : EIATTR_KPARAM_INFO
	.align		4
.L_16:
        /*0048*/ 	.byte	0x04, 0x17
        /*004a*/ 	.short	(.L_18 - .L_17)
.L_17:
        /*004c*/ 	.word	0x00000000
        /*0050*/ 	.short	0x0015
        /*0052*/ 	.short	0x0068
        /*0054*/ 	.byte	0x00, 0xf0, 0x11, 0x00


	//----- nvinfo : EIATTR_KPARAM_INFO
	.align		4
.L_18:
        /*0058*/ 	.byte	0x04, 0x17
        /*005a*/ 	.short	(.L_20 - .L_19)
.L_19:
        /*005c*/ 	.word	0x00000000
        /*0060*/ 	.short	0x0014
        /*0062*/ 	.short	0x0064
        /*0064*/ 	.byte	0x00, 0xf0, 0x11, 0x00


	//----- nvinfo : EIATTR_KPARAM_INFO
	.align		4
.L_20:
        /*0068*/ 	.byte	0x04, 0x17
        /*006a*/ 	.short	(.L_22 - .L_21)
.L_21:
        /*006c*/ 	.word	0x00000000
        /*0070*/ 	.short	0x0013
        /*0072*/ 	.short	0x0060
        /*0074*/ 	.byte	0x00, 0xf0, 0x11, 0x00


	//----- nvinfo : EIATTR_KPARAM_INFO
	.align		4
.L_22:
        /*0078*/ 	.byte	0x04, 0x17
        /*007a*/ 	.short	(.L_24 - .L_23)
.L_23:
        /*007c*/ 	.word	0x00000000
        /*0080*/ 	.short	0x0012
        /*0082*/ 	.short	0x005c
        /*0084*/ 	.byte	0x00, 0xf0, 0x11, 0x00


	//----- nvinfo : EIATTR_KPARAM_INFO
	.align		4
.L_24:
        /*0088*/ 	.byte	0x04, 0x17
        /*008a*/ 	.short	(.L_26 - .L_25)
.L_25:
        /*008c*/ 	.word	0x00000000
        /*0090*/ 	.short	0x0011
        /*0092*/ 	.short	0x0058
        /*0094*/ 	.byte	0x00, 0xf0, 0x11, 0x00


	//----- nvinfo : EIATTR_KPARAM_INFO
	.align		4
.L_26:
        /*0098*/ 	.byte	0x04, 0x17
        /*009a*/ 	.short	(.L_28 - .L_27)
.L_27:
        /*009c*/ 	.word	0x00000000
        /*00a0*/ 	.short	0x0010
        /*00a2*/ 	.short	0x0054
        /*00a4*/ 	.byte	0x00, 0xf0, 0x11, 0x00


	//----- nvinfo : EIATTR_KPARAM_INFO
	.align		4
.L_28:
        /*00a8*/ 	.byte	0x04, 0x17
        /*00aa*/ 	.short	(.L_30 - .L_29)
.L_29:
        /*00ac*/ 	.word	0x00000000
        /*00b0*/ 	.short	0x000f
        /*00b2*/ 	.short	0x0050
        /*00b4*/ 	.byte	0x00, 0xf0, 0x11, 0x00


	//----- nvinfo : EIATTR_KPARAM_INFO
	.align		4
.L_30:
        /*00b8*/ 	.byte	0x04, 0x17
        /*00ba*/ 	.short	(.L_32 - .L_31)
.L_31:
        /*00bc*/ 	.word	0x00000000
        /*00c0*/ 	.short	0x000e
        /*00c2*/ 	.short	0x004c
        /*00c4*/ 	.byte	0x00, 0xf0, 0x11, 0x00


	//----- nvinfo : EIATTR_KPARAM_INFO
	.align		4
.L_32:
        /*00c8*/ 	.byte	0x04, 0x17
        /*00ca*/ 	.short	(.L_34 - .L_33)
.L_33:
        /*00cc*/ 	.word	0x00000000
        /*00d0*/ 	.short	0x000d
        /*00d2*/ 	.short	0x0048
        /*00d4*/ 	.byte	0x00, 0xf0, 0x11, 0x00


	//----- nvinfo : EIATTR_KPARAM_INFO
	.align		4
.L_34:
        /*00d8*/ 	.byte	0x04, 0x17
        /*00da*/ 	.short	(.L_36 - .L_35)
.L_35:
        /*00dc*/ 	.word	0x00000000
        /*00e0*/ 	.short	0x000c
        /*00e2*/ 	.short	0x0044
        /*00e4*/ 	.byte	0x00, 0xf0, 0x11, 0x00


	//----- nvinfo : EIATTR_KPARAM_INFO
	.align		4
.L_36:
        /*00e8*/ 	.byte	0x04, 0x17
        /*00ea*/ 	.short	(.L_38 - .L_37)
.L_37:
        /*00ec*/ 	.word	0x00000000
        /*00f0*/ 	.short	0x000b
        /*00f2*/ 	.short	0x0040
        /*00f4*/ 	.byte	0x00, 0xf0, 0x11, 0x00


	//----- nvinfo : EIATTR_KPARAM_INFO
	.align		4
.L_38:
        /*00f8*/ 	.byte	0x04, 0x17
        /*00fa*/ 	.short	(.L_40 - .L_39)
.L_39:
        /*00fc*/ 	.word	0x00000000
        /*0100*/ 	.short	0x000a
        /*0102*/ 	.short	0x003c
        /*0104*/ 	.byte	0x00, 0xf0, 0x11, 0x00


	//----- nvinfo : EIATTR_KPARAM_INFO
	.align		4
.L_40:
        /*0108*/ 	.byte	0x04, 0x17
        /*010a*/ 	.short	(.L_42 - .L_41)
.L_41:
        /*010c*/ 	.word	0x00000000
        /*0110*/ 	.short	0x0009
        /*0112*/ 	.short	0x0038
        /*0114*/ 	.byte	0x00, 0xf0, 0x11, 0x00


	//----- nvinfo : EIATTR_KPARAM_INFO
	.align		4
.L_42:
        /*0118*/ 	.byte	0x04, 0x17
        /*011a*/ 	.short	(.L_44 - .L_43)
.L_43:
        /*011c*/ 	.word	0x00000000
        /*0120*/ 	.short	0x0008
        /*0122*/ 	.short	0x0034
        /*0124*/ 	.byte	0x00, 0xf0, 0x11, 0x00


	//----- nvinfo : EIATTR_KPARAM_INFO
	.align		4
.L_44:
        /*0128*/ 	.byte	0x04, 0x17
        /*012a*/ 	.short	(.L_46 - .L_45)
.L_45:
        /*012c*/ 	.word	0x00000000
        /*0130*/ 	.short	0x0007
        /*0132*/ 	.short	0x0030
        /*0134*/ 	.byte	0x00, 0xf0, 0x11, 0x00


	//----- nvinfo : EIATTR_KPARAM_INFO
	.align		4
.L_46:
        /*0138*/ 	.byte	0x04, 0x17
        /*013a*/ 	.short	(.L_48 - .L_47)
.L_47:
        /*013c*/ 	.word	0x00000000
        /*0140*/ 	.short	0x0006
        /*0142*/ 	.short	0x002c
        /*0144*/ 	.byte	0x00, 0xf0, 0x11, 0x00


	//----- nvinfo : EIATTR_KPARAM_INFO
	.align		4
.L_48:
        /*0148*/ 	.byte	0x04, 0x17
        /*014a*/ 	.short	(.L_50 - .L_49)
.L_49:
        /*014c*/ 	.word	0x00000000
        /*0150*/ 	.short	0x0005
        /*0152*/ 	.short	0x0028
        /*0154*/ 	.byte	0x00, 0xf0, 0x11, 0x00


	//----- nvinfo : EIATTR_KPARAM_INFO
	.align		4
.L_50:
        /*0158*/ 	.byte	0x04, 0x17
        /*015a*/ 	.short	(.L_52 - .L_51)
.L_51:
        /*015c*/ 	.word	0x00000000
        /*0160*/ 	.short	0x0004
        /*0162*/ 	.short	0x0020
        /*0164*/ 	.byte	0x00, 0xf4, 0x21, 0x00


	//----- nvinfo : EIATTR_KPARAM_INFO
	.align		4
.L_52:
        /*0168*/ 	.byte	0x04, 0x17
        /*016a*/ 	.short	(.L_54 - .L_53)
.L_53:
        /*016c*/ 	.word	0x00000000
        /*0170*/ 	.short	0x0003
        /*0172*/ 	.short	0x0018
        /*0174*/ 	.byte	0x00, 0xf4, 0x21, 0x00


	//----- nvinfo : EIATTR_KPARAM_INFO
	.align		4
.L_54:
        /*0178*/ 	.byte	0x04, 0x17
        /*017a*/ 	.short	(.L_56 - .L_55)
.L_55:
        /*017c*/ 	.word	0x00000000
        /*0180*/ 	.short	0x0002
        /*0182*/ 	.short	0x0010
        /*0184*/ 	.byte	0x00, 0xf4, 0x21, 0x00


	//----- nvinfo : EIATTR_KPARAM_INFO
	.align		4
.L_56:
        /*0188*/ 	.byte	0x04, 0x17
        /*018a*/ 	.short	(.L_58 - .L_57)
.L_57:
        /*018c*/ 	.word	0x00000000
        /*0190*/ 	.short	0x0001
        /*0192*/ 	.short	0x0008
        /*0194*/ 	.byte	0x00, 0xf4, 0x21, 0x00


	//----- nvinfo : EIATTR_KPARAM_INFO
	.align		4
.L_58:
        /*0198*/ 	.byte	0x04, 0x17
        /*019a*/ 	.short	(.L_60 - .L_59)
.L_59:
        /*019c*/ 	.word	0x00000000
        /*01a0*/ 	.short	0x0000
        /*01a2*/ 	.short	0x0000
        /*01a4*/ 	.byte	0x00, 0xf4, 0x21, 0x00


	//----- nvinfo : EIATTR_SPARSE_MMA_MASK
	.align		4
.L_60:
        /*01a8*/ 	.byte	0x03, 0x50
        /*01aa*/ 	.short	0x0000


	//----- nvinfo : EIATTR_MAXREG_COUNT
	.align		4
        /*01ac*/ 	.byte	0x03, 0x1b
        /*01ae*/ 	.short	0x00ff


	//----- nvinfo : EIATTR_NUM_BARRIERS
	.align		4
        /*01b0*/ 	.byte	0x02, 0x4c
        /*01b2*/ 	.byte	0x01
	.zero		1


	//----- nvinfo : EIATTR_MERCURY_ISA_VERSION
	.align		4
        /*01b4*/ 	.byte	0x03, 0x5f
        /*01b6*/ 	.short	0x0101


	//----- nvinfo : EIATTR_COOP_GROUP_MASK_REGIDS
	.align		4
        /*01b8*/ 	.byte	0x04, 0x29
        /*01ba*/ 	.short	(.L_62 - .L_61)


	//   ....[0]....
.L_61:
        /*01bc*/ 	.word	0xffffffff


	//   ....[1]....
        /*01c0*/ 	.word	0xffffffff


	//   ....[2]....
        /*01c4*/ 	.word	0xffffffff


	//   ....[3]....
        /*01c8*/ 	.word	0xffffffff


	//   ....[4]....
        /*01cc*/ 	.word	0xffffffff


	//   ....[5]....
        /*01d0*/ 	.word	0xffffffff


	//   ....[6]....
        /*01d4*/ 	.word	0xffffffff


	//   ....[7]....
        /*01d8*/ 	.word	0xffffffff


	//----- nvinfo : EIATTR_COOP_GROUP_INSTR_OFFSETS
	.align		4
.L_62:
        /*01dc*/ 	.byte	0x04, 0x28
        /*01de*/ 	.short	(.L_64 - .L_63)


	//   ....[0]....
.L_63:
        /*01e0*/ 	.word	0x00001810


	//   ....[1]....
        /*01e4*/ 	.word	0x00001880


	//   ....[2]....
        /*01e8*/ 	.word	0x000018a0


	//   ....[3]....
        /*01ec*/ 	.word	0x000018c0


	//   ....[4]....
        /*01f0*/ 	.word	0x00001e70


	//   ....[5]....
        /*01f4*/ 	.word	0x00001e80


	//   ....[6]....
        /*01f8*/ 	.word	0x00001ec0


	//   ....[7]....
        /*01fc*/ 	.word	0x00001ed0


	//----- nvinfo : EIATTR_EXIT_INSTR_OFFSETS
	.align		4
.L_64:
        /*0200*/ 	.byte	0x04, 0x1c
        /*0202*/ 	.short	(.L_66 - .L_65)


	//   ....[0]....
.L_65:
        /*0204*/ 	.word	0x00003990


	//   ....[1]....
        /*0208*/ 	.word	0x000039c0


	//----- nvinfo : EIATTR_REQNTID
	.align		4
.L_66:
        /*020c*/ 	.byte	0x04, 0x10
        /*020e*/ 	.short	(.L_68 - .L_67)
.L_67:
        /*0210*/ 	.word	0x00000080
        /*0214*/ 	.word	0x00000001
        /*0218*/ 	.word	0x00000001


	//----- nvinfo : EIATTR_CBANK_PARAM_SIZE
	.align		4
.L_68:
        /*021c*/ 	.byte	0x03, 0x19
        /*021e*/ 	.short	0x0088


	//----- nvinfo : EIATTR_PARAM_CBANK
	.align		4
        /*0220*/ 	.byte	0x04, 0x0a
        /*0222*/ 	.short	(.L_70 - .L_69)
	.align		4
.L_69:
        /*0224*/ 	.word	index@(.nv.constant0.attn_fwd)
        /*0228*/ 	.short	0x0210
        /*022a*/ 	.short	0x0088


	//----- nvinfo : EIATTR_SW_WAR
	.align		4
.L_70:
        /*022c*/ 	.byte	0x04, 0x36
        /*022e*/ 	.short	(.L_72 - .L_71)
.L_71:
        /*0230*/ 	.word	0x00000008
.L_72:


//--------------------- .nv.callgraph             --------------------------
	.section	.nv.callgraph,"",@"SHT_CUDA_CALLGRAPH"
	.align	4
	.sectionentsize	8
	.align		4
        /*0000*/ 	.word	0x00000000
	.align		4
        /*0004*/ 	.word	0xffffffff
	.align		4
        /*0008*/ 	.word	0x00000000
	.align		4
        /*000c*/ 	.word	0xfffffffe
	.align		4
        /*0010*/ 	.word	0x00000000
	.align		4
        /*0014*/ 	.word	0xfffffffd
	.align		4
        /*0018*/ 	.word	0x00000000
	.align		4
        /*001c*/ 	.word	0xfffffffc


//--------------------- .nv.constant4             --------------------------
	.section	.nv.constant4,"a",@progbits
	.align	8
	.align		8
.nv.constant4:
        /*0000*/ 	.dword	_$_str


//--------------------- .text.attn_fwd            --------------------------
	.section	.text.attn_fwd,"ax",@progbits
	.align	128
        .global         attn_fwd
        .type           attn_fwd,@function
        .size           attn_fwd,(.L_x_3 - attn_fwd)
        .other          attn_fwd,@"STO_CUDA_ENTRY STV_DEFAULT"
attn_fwd:
.text.attn_fwd:
[----:B------:R-:W-:Y:S01]  /*0000*/  LDC R1, c[0x0][0x28] ;  /* 0x00000a00ff017b82 */ /* 0x000fe20000000800 */
[----:B------:R-:W0:Y:S07]  /*0010*/  S2R R2, SR_TID.X ;  /* 0x0000000000027919 */ /* 0x000e2e0000002100 */
[----:B------:R-:W1:Y:S01]  /*0020*/  S2UR UR16, SR_CTAID.Y ;  /* 0x00000000001079c3 */ /* 0x000e620000002600 */
[----:B------:R-:W-:Y:S01]  /*0030*/  ULDC.64 UR4, c[0x0][0x240] ;  /* 0x0000900000047ab9 */ /* 0x000fe20000000a00 */
[----:B------:R-:W-:Y:S01]  /*0040*/  ULDC.64 UR18, c[0x0][0x208] ;  /* 0x0000820000127ab9 */ /* 0x000fe20000000a00 */
[----:B------:R-:W2:Y:S05]  /*0050*/  S2R R3, SR_CTAID.X ;  /* 0x0000000000037919 */ /* 0x000eaa0000002500 */
[----:B------:R-:W3:Y:S08]  /*0060*/  LDC R9, c[0x0][0x248] ;  /* 0x00009200ff097b82 */ /* 0x000ef00000000800 */
[----:B------:R-:W4:Y:S01]  /*0070*/  LDC.64 R12, c[0x0][0x210] ;  /* 0x00008400ff0c7b82 */ /* 0x000f220000000a00 */
[----:B-1----:R-:W-:-:S07]  /*0080*/  UIMAD UR4, UR16, UR4, URZ ;  /* 0x00000004100472a4 */ /* 0x002fce000f8e023f */
[----:B------:R-:W1:Y:S01]  /*0090*/  LDC R84, c[0x0][0x280] ;  /* 0x0000a000ff547b82 */ /* 0x000e620000000800 */
[----:B------:R-:W-:Y:S01]  /*00a0*/  USHF.L.U32 UR6, UR4, 0x1, URZ ;  /* 0x0000000104067899 */ /* 0x000fe2000800063f */
[----:B0-----:R-:W-:Y:S02]  /*00b0*/  LOP3.LUT R8, R2, 0x3f, RZ, 0xc0, !PT ;  /* 0x0000003f02087812 */ /* 0x001fe400078ec0ff */
[----:B------:R-:W-:-:S03]  /*00c0*/  SHF.R.U32.HI R10, RZ, 0x6, R2 ;  /* 0x00000006ff0a7819 */ /* 0x000fc60000011602 */
[----:B--2---:R-:W-:Y:S01]  /*00d0*/  IMAD R0, R3, 0x40, R8 ;  /* 0x0000004003007824 */ /* 0x004fe200078e0208 */
[----:B------:R-:W-:-:S03]  /*00e0*/  SGXT.U32 R10, R10, 0x1 ;  /* 0x000000010a0a781a */ /* 0x000fc60000000000 */
[----:B------:R-:W-:Y:S01]  /*00f0*/  IMAD R3, R0, UR5, RZ ;  /* 0x0000000500037c24 */ /* 0x000fe2000f8e02ff */
[----:B------:R-:W-:Y:S01]  /*0100*/  UIMAD.WIDE UR4, UR4, 0x2, URZ ;  /* 0x00000002040478a5 */ /* 0x000fe2000f8e023f */
[----:B---3--:R-:W-:Y:S02]  /*0110*/  IMAD R16, R10, R9, RZ ;  /* 0x000000090a107224 */ /* 0x008fe400078e02ff */
[C---:B------:R-:W-:Y:S02]  /*0120*/  IMAD.SHL.U32 R5, R3.reuse, 0x2, RZ ;  /* 0x0000000203057824 */ /* 0x040fe400078e00ff */
[----:B------:R-:W-:-:S03]  /*0130*/  IMAD.HI R6, R3, 0x2, RZ ;  /* 0x0000000203067827 */ /* 0x000fc600078e02ff */
[----:B----4-:R-:W-:Y:S01]  /*0140*/  IADD3 R4, P0, P1, R5, UR6, R12 ;  /* 0x0000000605047c10 */ /* 0x010fe2000f91e00c */
[----:B------:R-:W-:-:S03]  /*0150*/  IMAD R18, R9, 0x2, R16 ;  /* 0x0000000209127824 */ /* 0x000fc600078e0210 */
[----:B------:R-:W-:Y:S01]  /*0160*/  IADD3.X R3, R6, UR5, R13, P0, P1 ;  /* 0x0000000506037c10 */ /* 0x000fe200087e240d */
[C---:B------:R-:W-:Y:S01]  /*0170*/  IMAD R6, R9.reuse, 0x2, R18 ;  /* 0x0000000209067824 */ /* 0x040fe200078e0212 */
[-C--:B------:R-:W-:Y:S02]  /*0180*/  LEA R12, P0, R16, R4.reuse, 0x1 ;  /* 0x00000004100c7211 */ /* 0x080fe400078008ff */
[-C--:B------:R-:W-:Y:S01]  /*0190*/  LEA R14, P1, R18, R4.reuse, 0x1 ;  /* 0x00000004120e7211 */ /* 0x080fe200078208ff */
[C---:B------:R-:W-:Y:S01]  /*01a0*/  IMAD R22, R9.reuse, 0x2, R6 ;  /* 0x0000000209167824 */ /* 0x040fe200078e0206 */
[-C--:B------:R-:W-:Y:S02]  /*01b0*/  LEA.HI.X.SX32 R13, R16, R3.reuse, 0x1, P0 ;  /* 0x00000003100d7211 */ /* 0x080fe400000f0eff */
[-C--:B------:R-:W-:Y:S01]  /*01c0*/  LEA R16, P0, R6, R4.reuse, 0x1 ;  /* 0x0000000406107211 */ /* 0x080fe200078008ff */
[C---:B------:R-:W-:Y:S01]  /*01d0*/  IMAD R24, R9.reuse, 0x2, R22 ;  /* 0x0000000209187824 */ /* 0x040fe200078e0216 */
[-C--:B------:R-:W-:Y:S01]  /*01e0*/  LEA.HI.X.SX32 R15, R18, R3.reuse, 0x1, P1 ;  /* 0x00000003120f7211 */ /* 0x080fe200008f0eff */
[----:B------:R-:W2:Y:S01]  /*01f0*/  LDG.E.U16 R5, desc[UR18][R12.64] ;  /* 0x000000120c057981 */ /* 0x000ea2000c1e1500 */
[----:B------:R-:W-:Y:S01]  /*0200*/  LEA.HI.X.SX32 R17, R6, R3, 0x1, P0 ;  /* 0x0000000306117211 */ /* 0x000fe200000f0eff */
[----:B------:R-:W-:Y:S01]  /*0210*/  IMAD R26, R9, 0x2, R24 ;  /* 0x00000002091a7824 */ /* 0x000fe200078e0218 */
[-C--:B------:R-:W-:Y:S01]  /*0220*/  LEA R18, P0, R22, R4.reuse, 0x1 ;  /* 0x0000000416127211 */ /* 0x080fe200078008ff */
[----:B------:R0:W3:Y:S01]  /*0230*/  LDG.E.U16 R6, desc[UR18][R14.64] ;  /* 0x000000120e067981 */ /* 0x0000e2000c1e1500 */
[----:B------:R-:W-:-:S02]  /*0240*/  LEA R20, P1, R24, R4, 0x1 ;  /* 0x0000000418147211 */ /* 0x000fc400078208ff */
[-C--:B------:R-:W-:Y:S01]  /*0250*/  LEA.HI.X.SX32 R19, R22, R3.reuse, 0x1, P0 ;  /* 0x0000000316137211 */ /* 0x080fe200000f0eff */
[----:B------:R4:W5:Y:S01]  /*0260*/  LDG.E.U16 R7, desc[UR18][R16.64] ;  /* 0x0000001210077981 */ /* 0x000962000c1e1500 */
[-C--:B------:R-:W-:Y:S02]  /*0270*/  LEA.HI.X.SX32 R21, R24, R3.reuse, 0x1, P1 ;  /* 0x0000000318157211 */ /* 0x080fe400008f0eff */
[C---:B------:R-:W-:Y:S01]  /*0280*/  LEA R22, P0, R26.reuse, R4, 0x1 ;  /* 0x000000041a167211 */ /* 0x040fe200078008ff */
[----:B------:R1:W5:Y:S01]  /*0290*/  LDG.E.U16 R12, desc[UR18][R18.64] ;  /* 0x00000012120c7981 */ /* 0x000362000c1e1500 */
[C---:B------:R-:W-:Y:S02]  /*02a0*/  LEA R24, R9.reuse, R26, 0x1 ;  /* 0x0000001a09187211 */ /* 0x040fe400078e08ff */
[-C--:B------:R-:W-:Y:S01]  /*02b0*/  LEA.HI.X.SX32 R23, R26, R3.reuse, 0x1, P0 ;  /* 0x000000031a177211 */ /* 0x080fe200000f0eff */
[----:B------:R1:W3:Y:S02]  /*02c0*/  LDG.E.U16 R11, desc[UR18][R20.64] ;  /* 0x00000012140b7981 */ /* 0x0002e4000c1e1500 */
[C---:B------:R-:W-:Y:S01]  /*02d0*/  IMAD R26, R9.reuse, 0x2, R24 ;  /* 0x00000002091a7824 */ /* 0x040fe200078e0218 */
[C---:B0-----:R-:W-:Y:S01]  /*02e0*/  LEA R14, P0, R24.reuse, R4, 0x1 ;  /* 0x00000004180e7211 */ /* 0x041fe200078008ff */
[----:B------:R-:W5:Y:S02]  /*02f0*/  LDG.E.U16 R38, desc[UR18][R22.64] ;  /* 0x0000001216267981 */ /* 0x000f64000c1e1500 */
[----:B------:R-:W-:Y:S01]  /*0300*/  IMAD R28, R9, 0x2, R26 ;  /* 0x00000002091c7824 */ /* 0x000fe200078e021a */
[----:B------:R-:W-:-:S02]  /*0310*/  LEA.HI.X.SX32 R15, R24, R3, 0x1, P0 ;  /* 0x00000003180f7211 */ /* 0x000fc400000f0eff */
[-C--:B----4-:R-:W-:Y:S01]  /*0320*/  LEA R16, P0, R26, R4.reuse, 0x1 ;  /* 0x000000041a107211 */ /* 0x090fe200078008ff */
[C---:B------:R-:W-:Y:S01]  /*0330*/  IMAD R30, R9.reuse, 0x2, R28 ;  /* 0x00000002091e7824 */ /* 0x040fe200078e021c */
[-C--:B------:R-:W-:Y:S01]  /*0340*/  LEA R24, P1, R28, R4.reuse, 0x1 ;  /* 0x000000041c187211 */ /* 0x080fe200078208ff */
[----:B------:R0:W4:Y:S01]  /*0350*/  LDG.E.U16 R13, desc[UR18][R14.64] ;  /* 0x000000120e0d7981 */ /* 0x000122000c1e1500 */
[-C--:B------:R-:W-:Y:S01]  /*0360*/  LEA.HI.X.SX32 R17, R26, R3.reuse, 0x1, P0 ;  /* 0x000000031a117211 */ /* 0x080fe200000f0eff */
[C---:B------:R-:W-:Y:S01]  /*0370*/  IMAD R26, R9.reuse, 0x2, R30 ;  /* 0x00000002091a7824 */ /* 0x040fe200078e021e */
[-C--:B-1----:R-:W-:Y:S02]  /*0380*/  LEA R18, P0, R30, R4.reuse, 0x1 ;  /* 0x000000041e127211 */ /* 0x082fe400078008ff */
[-C--:B------:R-:W-:Y:S01]  /*0390*/  LEA.HI.X.SX32 R25, R28, R3.reuse, 0x1, P1 ;  /* 0x000000031c197211 */ /* 0x080fe200008f0eff */
[----:B------:R-:W4:Y:S01]  /*03a0*/  LDG.E.U16 R40, desc[UR18][R16.64] ;  /* 0x0000001210287981 */ /* 0x000f22000c1e1500 */
[-C--:B------:R-:W-:Y:S01]  /*03b0*/  LEA.HI.X.SX32 R19, R30, R3.reuse, 0x1, P0 ;  /* 0x000000031e137211 */ /* 0x080fe200000f0eff */
[C---:B------:R-:W-:Y:S01]  /*03c0*/  IMAD R28, R9.reuse, 0x2, R26 ;  /* 0x00000002091c7824 */ /* 0x040fe200078e021a */
[CC--:B------:R-:W-:Y:S01]  /*03d0*/  LEA R20, P0, R26.reuse, R4.reuse, 0x1 ;  /* 0x000000041a147211 */ /* 0x0c0fe200078008ff */
[----:B------:R1:W5:Y:S03]  /*03e0*/  LDG.E.U16 R29, desc[UR18][R24.64] ;  /* 0x00000012181d7981 */ /* 0x000366000c1e1500 */
[----:B------:R-:W-:Y:S01]  /*03f0*/  LEA.HI.X.SX32 R21, R26, R3, 0x1, P0 ;  /* 0x000000031a157211 */ /* 0x000fe200000f0eff */
[C---:B------:R-:W-:Y:S01]  /*0400*/  IMAD R26, R9.reuse, 0x2, R28 ;  /* 0x00000002091a7824 */ /* 0x040fe200078e021c */
[----:B0-----:R-:W-:Y:S01]  /*0410*/  LEA R14, P0, R28, R4, 0x1 ;  /* 0x000000041c0e7211 */ /* 0x001fe200078008ff */
[----:B------:R0:W4:Y:S03]  /*0420*/  LDG.E.U16 R42, desc[UR18][R18.64] ;  /* 0x00000012122a7981 */ /* 0x000126000c1e1500 */
[----:B------:R-:W-:Y:S01]  /*0430*/  LEA R30, R9, R26, 0x1 ;  /* 0x0000001a091e7211 */ /* 0x000fe200078e08ff */
[----:B------:R0:W4:Y:S01]  /*0440*/  LDG.E.U16 R31, desc[UR18][R20.64] ;  /* 0x00000012141f7981 */ /* 0x000122000c1e1500 */
[----:B------:R-:W-:-:S03]  /*0450*/  LEA R22, P1, R26, R4, 0x1 ;  /* 0x000000041a167211 */ /* 0x000fc600078208ff */
[C---:B-1----:R-:W-:Y:S01]  /*0460*/  IMAD R24, R9.reuse, 0x2, R30 ;  /* 0x0000000209187824 */ /* 0x042fe200078e021e */
[-C--:B------:R-:W-:Y:S02]  /*0470*/  LEA.HI.X.SX32 R23, R26, R3.reuse, 0x1, P1 ;  /* 0x000000031a177211 */ /* 0x080fe400008f0eff */
[-C--:B------:R-:W-:Y:S01]  /*0480*/  LEA.HI.X.SX32 R15, R28, R3.reuse, 0x1, P0 ;  /* 0x000000031c0f7211 */ /* 0x080fe200000f0eff */
[C---:B------:R-:W-:Y:S01]  /*0490*/  IMAD R26, R9.reuse, 0x2, R24 ;  /* 0x00000002091a7824 */ /* 0x040fe200078e0218 */
[CC--:B------:R-:W-:Y:S01]  /*04a0*/  LEA R16, P0, R30.reuse, R4.reuse, 0x1 ;  /* 0x000000041e107211 */ /* 0x0c0fe200078008ff */
[----:B------:R-:W4:Y:S02]  /*04b0*/  LDG.E.U16 R33, desc[UR18][R22.64] ;  /* 0x0000001216217981 */ /* 0x000f24000c1e1500 */
[C---:B------:R-:W-:Y:S01]  /*04c0*/  IMAD R28, R9.reuse, 0x2, R26 ;  /* 0x00000002091c7824 */ /* 0x040fe200078e021a */
[----:B------:R-:W-:Y:S01]  /*04d0*/  LEA.HI.X.SX32 R17, R30, R3, 0x1, P0 ;  /* 0x000000031e117211 */ /* 0x000fe200000f0eff */
[----:B------:R1:W4:Y:S01]  /*04e0*/  LDG.E.U16 R44, desc[UR18][R14.64] ;  /* 0x000000120e2c7981 */ /* 0x000322000c1e1500 */
[----:B0-----:R-:W-:Y:S01]  /*04f0*/  LEA R18, P0, R24, R4, 0x1 ;  /* 0x0000000418127211 */ /* 0x001fe200078008ff */
[----:B------:R-:W-:-:S02]  /*0500*/  IMAD R30, R9, 0x2, R28 ;  /* 0x00000002091e7824 */ /* 0x000fc400078e021c */
[----:B------:R0:W4:Y:S01]  /*0510*/  LDG.E.U16 R46, desc[UR18][R16.64] ;  /* 0x00000012102e7981 */ /* 0x000122000c1e1500 */
[-C--:B------:R-:W-:Y:S01]  /*0520*/  LEA.HI.X.SX32 R19, R24, R3.reuse, 0x1, P0 ;  /* 0x0000000318137211 */ /* 0x080fe200000f0eff */
[C---:B------:R-:W-:Y:S01]  /*0530*/  IMAD R32, R9.reuse, 0x2, R30 ;  /* 0x0000000209207824 */ /* 0x040fe200078e021e */
[-C--:B------:R-:W-:Y:S02]  /*0540*/  LEA R24, P1, R28, R4.reuse, 0x1 ;  /* 0x000000041c187211 */ /* 0x080fe400078208ff */
[-C--:B------:R-:W-:Y:S01]  /*0550*/  LEA R20, P0, R26, R4.reuse, 0x1 ;  /* 0x000000041a147211 */ /* 0x080fe200078008ff */
[----:B------:R0:W4:Y:S01]  /*0560*/  LDG.E.U16 R35, desc[UR18][R18.64] ;  /* 0x0000001212237981 */ /* 0x000122000c1e1500 */
[-C--:B------:R-:W-:Y:S01]  /*0570*/  LEA.HI.X.SX32 R25, R28, R3.reuse, 0x1, P1 ;  /* 0x000000031c197211 */ /* 0x080fe200008f0eff */
[C---:B------:R-:W-:Y:S01]  /*0580*/  IMAD R28, R9.reuse, 0x2, R32 ;  /* 0x00000002091c7824 */ /* 0x040fe200078e0220 */
[----:B------:R-:W-:Y:S02]  /*0590*/  LEA.HI.X.SX32 R21, R26, R3, 0x1, P0 ;  /* 0x000000031a157211 */ /* 0x000fe400000f0eff */
[----:B-1----:R-:W-:Y:S01]  /*05a0*/  LEA R14, P0, R30, R4, 0x1 ;  /* 0x000000041e0e7211 */ /* 0x002fe200078008ff */
[----:B------:R-:W4:Y:S01]  /*05b0*/  LDG.E.U16 R37, desc[UR18][R24.64] ;  /* 0x0000001218257981 */ /* 0x000f22000c1e1500 */
[----:B------:R-:W-:-:S02]  /*05c0*/  LEA R26, R9, R28, 0x1 ;  /* 0x0000001c091a7211 */ /* 0x000fc400078e08ff */
[-C--:B------:R-:W-:Y:S01]  /*05d0*/  LEA.HI.X.SX32 R15, R30, R3.reuse, 0x1, P0 ;  /* 0x000000031e0f7211 */ /* 0x080fe200000f0eff */
[----:B------:R1:W4:Y:S02]  /*05e0*/  LDG.E.U16 R48, desc[UR18][R20.64] ;  /* 0x0000001214307981 */ /* 0x000324000c1e1500 */
[C---:B------:R-:W-:Y:S01]  /*05f0*/  IMAD R30, R9.reuse, 0x2, R26 ;  /* 0x00000002091e7824 */ /* 0x040fe200078e021a */
[-C--:B0-----:R-:W-:Y:S01]  /*0600*/  LEA R16, P0, R32, R4.reuse, 0x1 ;  /* 0x0000000420107211 */ /* 0x081fe200078008ff */
[----:B------:R0:W4:Y:S02]  /*0610*/  LDG.E.U16 R50, desc[UR18][R14.64] ;  /* 0x000000120e327981 */ /* 0x000124000c1e1500 */
[C---:B------:R-:W-:Y:S01]  /*0620*/  IMAD R34, R9.reuse, 0x2, R30 ;  /* 0x0000000209227824 */ /* 0x040fe200078e021e */
[----:B------:R-:W-:Y:S02]  /*0630*/  LEA R22, P1, R26, R4, 0x1 ;  /* 0x000000041a167211 */ /* 0x000fe400078208ff */
[-C--:B------:R-:W-:Y:S01]  /*0640*/  LEA.HI.X.SX32 R17, R32, R3.reuse, 0x1, P0 ;  /* 0x0000000320117211 */ /* 0x080fe200000f0eff */
[----:B------:R-:W-:Y:S01]  /*0650*/  IMAD R32, R9, 0x2, R34 ;  /* 0x0000000209207824 */ /* 0x000fe200078e0222 */
[----:B------:R-:W-:-:S02]  /*0660*/  LEA.HI.X.SX32 R23, R26, R3, 0x1, P1 ;  /* 0x000000031a177211 */ /* 0x000fc400008f0eff */
[CC--:B------:R-:W-:Y:S01]  /*0670*/  LEA R18, P0, R30.reuse, R4.reuse, 0x1 ;  /* 0x000000041e127211 */ /* 0x0c0fe200078008ff */
[C---:B------:R-:W-:Y:S01]  /*0680*/  IMAD R26, R9.reuse, 0x2, R32 ;  /* 0x00000002091a7824 */ /* 0x040fe200078e0220 */
[----:B------:R0:W4:Y:S02]  /*0690*/  LDG.E.U16 R39, desc[UR18][R16.64] ;  /* 0x0000001210277981 */ /* 0x000124000c1e1500 */
[-C--:B------:R-:W-:Y:S01]  /*06a0*/  LEA.HI.X.SX32 R19, R30, R3.reuse, 0x1, P0 ;  /* 0x000000031e137211 */ /* 0x080fe200000f0eff */
[C---:B------:R-:W-:Y:S01]  /*06b0*/  IMAD R30, R9.reuse, 0x2, R26 ;  /* 0x00000002091e7824 */ /* 0x040fe200078e021a */
[C---:B-1----:R-:W-:Y:S01]  /*06c0*/  LEA R20, P0, R34.reuse, R4, 0x1 ;  /* 0x0000000422147211 */ /* 0x042fe200078008ff */
[----:B------:R1:W4:Y:S02]  /*06d0*/  LDG.E.U16 R41, desc[UR18][R22.64] ;  /* 0x0000001216297981 */ /* 0x000324000c1e1500 */
[C---:B0-----:R-:W-:Y:S01]  /*06e0*/  IMAD R14, R9.reuse, 0x2, R30 ;  /* 0x00000002090e7824 */ /* 0x041fe200078e021e */
[----:B------:R-:W-:Y:S01]  /*06f0*/  LEA.HI.X.SX32 R21, R34, R3, 0x1, P0 ;  /* 0x0000000322157211 */ /* 0x000fe200000f0eff */
[----:B------:R-:W4:Y:S03]  /*0700*/  LDG.E.U16 R52, desc[UR18][R18.64] ;  /* 0x0000001212347981 */ /* 0x000f26000c1e1500 */
[----:B------:R-:W-:Y:S01]  /*0710*/  LEA R34, R9, R14, 0x1 ;  /* 0x0000000e09227211 */ /* 0x000fe200078e08ff */
[----:B------:R0:W4:Y:S01]  /*0720*/  LDG.E.U16 R43, desc[UR18][R20.64] ;  /* 0x00000012142b7981 */ /* 0x000122000c1e1500 */
[----:B------:R-:W-:-:S03]  /*0730*/  LEA R16, P0, R30, R4, 0x1 ;  /* 0x000000041e107211 */ /* 0x000fc600078008ff */
[C---:B------:R-:W-:Y:S01]  /*0740*/  IMAD R36, R9.reuse, 0x2, R34 ;  /* 0x0000000209247824 */ /* 0x040fe200078e0222 */
[-C--:B------:R-:W-:Y:S02]  /*0750*/  LEA.HI.X.SX32 R17, R30, R3.reuse, 0x1, P0 ;  /* 0x000000031e117211 */ /* 0x080fe400000f0eff */
[-C--:B-1----:R-:W-:Y:S01]  /*0760*/  LEA R22, P0, R14, R4.reuse, 0x1 ;  /* 0x000000040e167211 */ /* 0x082fe200078008ff */
[C---:B------:R-:W-:Y:S01]  /*0770*/  IMAD R30, R9.reuse, 0x2, R36 ;  /* 0x00000002091e7824 */ /* 0x040fe200078e0224 */
[-C--:B------:R-:W-:Y:S02]  /*0780*/  LEA R24, P1, R26, R4.reuse, 0x1 ;  /* 0x000000041a187211 */ /* 0x080fe400078208ff */
[-C--:B------:R-:W-:Y:S02]  /*0790*/  LEA.HI.X.SX32 R23, R14, R3.reuse, 0x1, P0 ;  /* 0x000000030e177211 */ /* 0x080fe400000f0eff */
[-C--:B0-----:R-:W-:Y:S02]  /*07a0*/  LEA R20, P0, R30, R4.reuse, 0x1 ;  /* 0x000000041e147211 */ /* 0x081fe400078008ff */
[-C--:B------:R-:W-:Y:S01]  /*07b0*/  LEA.HI.X.SX32 R25, R26, R3.reuse, 0x1, P1 ;  /* 0x000000031a197211 */ /* 0x080fe200008f0eff */
[----:B------:R-:W-:Y:S01]  /*07c0*/  IMAD R18, R9, 0x2, R30 ;  /* 0x0000000209127824 */ /* 0x000fe200078e021e */
[----:B------:R-:W-:Y:S01]  /*07d0*/  LEA R26, P1, R36, R4, 0x1 ;  /* 0x00000004241a7211 */ /* 0x000fe200078208ff */
[----:B------:R-:W4:Y:S01]  /*07e0*/  LDG.E.U16 R23, desc[UR18][R22.64] ;  /* 0x0000001216177981 */ /* 0x000f22000c1e1500 */
[----:B------:R-:W-:-:S02]  /*07f0*/  LEA.HI.X.SX32 R21, R30, R3, 0x1, P0 ;  /* 0x000000031e157211 */ /* 0x000fc400000f0eff */
[-C--:B------:R-:W-:Y:S01]  /*0800*/  LEA R14, P0, R28, R4.reuse, 0x1 ;  /* 0x000000041c0e7211 */ /* 0x080fe200078008ff */
[----:B------:R0:W4:Y:S01]  /*0810*/  LDG.E.U16 R45, desc[UR18][R24.64] ;  /* 0x00000012182d7981 */ /* 0x000122000c1e1500 */
[-C--:B------:R-:W-:Y:S01]  /*0820*/  LEA.HI.X.SX32 R27, R36, R3.reuse, 0x1, P1 ;  /* 0x00000003241b7211 */ /* 0x080fe200008f0eff */
[----:B------:R-:W-:Y:S01]  /*0830*/  IMAD R9, R9, 0x2, R18 ;  /* 0x0000000209097824 */ /* 0x000fe200078e0212 */
[----:B------:R-:W-:Y:S01]  /*0840*/  LEA.HI.X.SX32 R15, R28, R3, 0x1, P0 ;  /* 0x000000031c0f7211 */ /* 0x000fe200000f0eff */
[----:B------:R1:W4:Y:S04]  /*0850*/  LDG.E.U16 R36, desc[UR18][R16.64] ;  /* 0x0000001210247981 */ /* 0x000328000c1e1500 */
[----:B------:R1:W4:Y:S01]  /*0860*/  LDG.E.U16 R47, desc[UR18][R26.64] ;  /* 0x000000121a2f7981 */ /* 0x000322000c1e1500 */
[----:B0-----:R-:W-:-:S03]  /*0870*/  LEA R24, P1, R18, R4, 0x1 ;  /* 0x0000000412187211 */ /* 0x001fc600078208ff */
[----:B------:R-:W4:Y:S01]  /*0880*/  LDG.E.U16 R20, desc[UR18][R20.64] ;  /* 0x0000001214147981 */ /* 0x000f22000c1e1500 */
[-C--:B-1----:R-:W-:Y:S02]  /*0890*/  LEA R16, P0, R32, R4.reuse, 0x1 ;  /* 0x0000000420107211 */ /* 0x082fe400078008ff */
[-C--:B------:R-:W-:Y:S01]  /*08a0*/  LEA.HI.X.SX32 R25, R18, R3.reuse, 0x1, P1 ;  /* 0x0000000312197211 */ /* 0x080fe200008f0eff */
[----:B------:R-:W4:Y:S01]  /*08b0*/  LDG.E.U16 R14, desc[UR18][R14.64] ;  /* 0x000000120e0e7981 */ /* 0x000f22000c1e1500 */
[-C--:B------:R-:W-:Y:S02]  /*08c0*/  LEA.HI.X.SX32 R17, R32, R3.reuse, 0x1, P0 ;  /* 0x0000000320117211 */ /* 0x080fe400000f0eff */
[CC--:B------:R-:W-:Y:S02]  /*08d0*/  LEA R18, P1, R34.reuse, R4.reuse, 0x1 ;  /* 0x0000000422127211 */ /* 0x0c0fe400078208ff */
[----:B------:R-:W-:Y:S01]  /*08e0*/  LEA R26, P0, R9, R4, 0x1 ;  /* 0x00000004091a7211 */ /* 0x000fe200078008ff */
[----:B------:R-:W4:Y:S01]  /*08f0*/  LDG.E.U16 R25, desc[UR18][R24.64] ;  /* 0x0000001218197981 */ /* 0x000f22000c1e1500 */
[----:B------:R-:W-:-:S02]  /*0900*/  LEA.HI.X.SX32 R19, R34, R3, 0x1, P1 ;  /* 0x0000000322137211 */ /* 0x000fc400008f0eff */
[----:B------:R-:W-:Y:S01]  /*0910*/  LEA.HI.X.SX32 R27, R9, R3, 0x1, P0 ;  /* 0x00000003091b7211 */ /* 0x000fe200000f0eff */
[----:B------:R-:W4:Y:S04]  /*0920*/  LDG.E.U16 R16, desc[UR18][R16.64] ;  /* 0x0000001210107981 */ /* 0x000f28000c1e1500 */
[----:B------:R-:W4:Y:S04]  /*0930*/  LDG.E.U16 R18, desc[UR18][R18.64] ;  /* 0x0000001212127981 */ /* 0x000f28000c1e1500 */
[----:B------:R0:W4:Y:S01]  /*0940*/  LDG.E.U16 R22, desc[UR18][R26.64] ;  /* 0x000000121a167981 */ /* 0x000122000c1e1500 */
[----:B------:R-:W1:Y:S01]  /*0950*/  S2UR UR6, SR_CgaCtaId ;  /* 0x00000000000679c3 */ /* 0x000e620000008800 */
[----:B------:R-:W-:Y:S01]  /*0960*/  SHF.R.S32.HI R80, RZ, 0x6, R2 ;  /* 0x00000006ff507819 */ /* 0x000fe20000011402 */
[----:B------:R-:W-:Y:S01]  /*0970*/  IMAD.SHL.U32 R3, R8, 0x2, RZ ;  /* 0x0000000208037824 */ /* 0x000fe200078e00ff */
[----:B------:R-:W-:-:S02]  /*0980*/  UMOV UR4, 0x400 ;  /* 0x0000040000047882 */ /* 0x000fc40000000000 */
[----:B------:R-:W-:Y:S02]  /*0990*/  SGXT R80, R80, 0x1 ;  /* 0x000000015050781a */ /* 0x000fe40000000200 */
[----:B------:R-:W-:Y:S02]  /*09a0*/  ISETP.GE.AND P0, PT, R84, 0x1, PT ;  /* 0x000000015400780c */ /* 0x000fe40003f06270 */
[----:B------:R-:W-:-:S04]  /*09b0*/  LOP3.LUT R80, R3, 0x90, R80, 0x78, !PT ;  /* 0x0000009003507812 */ /* 0x000fc800078e7850 */
[C---:B------:R-:W-:Y:S02]  /*09c0*/  LOP3.LUT R81, R80.reuse, 0x20, RZ, 0x3c, !PT ;  /* 0x0000002050517812 */ /* 0x040fe400078e3cff */
[C---:B------:R-:W-:Y:S02]  /*09d0*/  LOP3.LUT R82, R80.reuse, 0x40, RZ, 0x3c, !PT ;  /* 0x0000004050527812 */ /* 0x040fe400078e3cff */
[----:B------:R-:W-:Y:S01]  /*09e0*/  LOP3.LUT R83, R80, 0x60, RZ, 0x3c, !PT ;  /* 0x0000006050537812 */ /* 0x000fe200078e3cff */
[----:B-1----:R-:W-:Y:S01]  /*09f0*/  ULEA UR6, UR6, UR4, 0x18 ;  /* 0x0000000406067291 */ /* 0x002fe2000f8ec03f */
[----:B------:R-:W-:Y:S01]  /*0a00*/  IMAD.MOV.U32 R4, RZ, RZ, -0x800000 ;  /* 0xff800000ff047424 */ /* 0x000fe200078e00ff */
[----:B0-----:R-:W-:Y:S01]  /*0a10*/  CS2R R26, SRZ ;  /* 0x00000000001a7805 */ /* 0x001fe2000001ff00 */
[----:B------:R-:W-:Y:S01]  /*0a20*/  IMAD.MOV.U32 R85, RZ, RZ, 0x3f800000 ;  /* 0x3f800000ff557424 */ /* 0x000fe200078e00ff */
[----:B------:R-:W-:Y:S01]  /*0a30*/  CS2R R54, SRZ ;  /* 0x0000000000367805 */ /* 0x000fe2000001ff00 */
[----:B------:R-:W-:-:S04]  /*0a40*/  IMAD.MOV.U32 R3, RZ, RZ, -0x800000 ;  /* 0xff800000ff037424 */ /* 0x000fc800078e00ff */
[----:B--2---:R-:W-:Y:S04]  /*0a50*/  STS.U16 [R80+UR6], R5 ;  /* 0x0000000550007988 */ /* 0x004fe80008000406 */
[----:B---3--:R-:W-:Y:S04]  /*0a60*/  STS.U16 [R80+UR6+0x400], R11 ;  /* 0x0004000b50007988 */ /* 0x008fe80008000406 */
[----:B-----5:R0:W-:Y:S02]  /*0a70*/  STS.U16 [R80+UR6+0x800], R29 ;  /* 0x0008001d50007988 */ /* 0x0201e40008000406 */
[----:B0-----:R-:W-:-:S02]  /*0a80*/  CS2R R28, SRZ ;  /* 0x00000000001c7805 */ /* 0x001fc4000001ff00 */
[----:B----4-:R0:W-:Y:S02]  /*0a90*/  STS.U16 [R80+UR6+0xc00], R33 ;  /* 0x000c002150007988 */ /* 0x0101e40008000406 */
[----:B0-----:R-:W-:Y:S02]  /*0aa0*/  CS2R R32, SRZ ;  /* 0x0000000000207805 */ /* 0x001fe4000001ff00 */
[----:B------:R-:W-:Y:S04]  /*0ab0*/  STS.U16 [R80+UR6+0x1000], R37 ;  /* 0x0010002550007988 */ /* 0x000fe80008000406 */
[----:B------:R-:W-:Y:S04]  /*0ac0*/  STS.U16 [R80+UR6+0x1400], R41 ;  /* 0x0014002950007988 */ /* 0x000fe80008000406 */
[----:B------:R-:W-:Y:S04]  /*0ad0*/  STS.U16 [R80+UR6+0x1800], R45 ;  /* 0x0018002d50007988 */ /* 0x000fe80008000406 */
[----:B------:R-:W-:Y:S04]  /*0ae0*/  STS.U16 [R80+UR6+0x1c00], R47 ;  /* 0x001c002f50007988 */ /* 0x000fe80008000406 */
[----:B------:R0:W-:Y:S04]  /*0af0*/  STS.U16 [R81+UR6+0x100], R6 ;  /* 0x0001000651007988 */ /* 0x0001e80008000406 */
[----:B------:R-:W-:Y:S04]  /*0b00*/  STS.U16 [R81+UR6+0x500], R38 ;  /* 0x0005002651007988 */ /* 0x000fe80008000406 */
        /* <DEDUP_REMOVED lines=8> */
[----:B------:R1:W-:Y:S04]  /*0b90*/  STS.U16 [R82+UR6+0xa00], R31 ;  /* 0x000a001f52007988 */ /* 0x0003e80008000406 */
[----:B------:R2:W-:Y:S04]  /*0ba0*/  STS.U16 [R82+UR6+0xe00], R35 ;  /* 0x000e002352007988 */ /* 0x0005e80008000406 */
[----:B------:R-:W-:Y:S04]  /*0bb0*/  STS.U16 [R82+UR6+0x1200], R39 ;  /* 0x0012002752007988 */ /* 0x000fe80008000406 */
[----:B------:R-:W-:Y:S04]  /*0bc0*/  STS.U16 [R82+UR6+0x1600], R43 ;  /* 0x0016002b52007988 */ /* 0x000fe80008000406 */
[----:B------:R-:W-:Y:S04]  /*0bd0*/  STS.U16 [R82+UR6+0x1a00], R23 ;  /* 0x001a001752007988 */ /* 0x000fe80008000406 */
[----:B------:R3:W-:Y:S01]  /*0be0*/  STS.U16 [R82+UR6+0x1e00], R25 ;  /* 0x001e001952007988 */ /* 0x0007e20008000406 */
[----:B0-----:R-:W-:-:S03]  /*0bf0*/  MOV R6, 0x3f800000 ;  /* 0x3f80000000067802 */ /* 0x001fc60000000f00 */
[----:B------:R-:W-:Y:S01]  /*0c00*/  STS.U16 [R83+UR6+0x300], R12 ;  /* 0x0003000c53007988 */ /* 0x000fe20008000406 */
[----:B-1----:R-:W-:-:S03]  /*0c10*/  CS2R R30, SRZ ;  /* 0x00000000001e7805 */ /* 0x002fc6000001ff00 */
[----:B------:R0:W-:Y:S01]  /*0c20*/  STS.U16 [R83+UR6+0x700], R40 ;  /* 0x0007002853007988 */ /* 0x0001e20008000406 */
[----:B--2---:R-:W-:-:S03]  /*0c30*/  CS2R R34, SRZ ;  /* 0x0000000000227805 */ /* 0x004fc6000001ff00 */
[----:B------:R1:W-:Y:S01]  /*0c40*/  STS.U16 [R83+UR6+0xb00], R44 ;  /* 0x000b002c53007988 */ /* 0x0003e20008000406 */
[----:B---3--:R-:W-:-:S03]  /*0c50*/  CS2R R24, SRZ ;  /* 0x0000000000187805 */ /* 0x008fc6000001ff00 */
[----:B------:R2:W-:Y:S01]  /*0c60*/  STS.U16 [R83+UR6+0xf00], R48 ;  /* 0x000f003053007988 */ /* 0x0005e20008000406 */
[----:B------:R-:W-:-:S03]  /*0c70*/  CS2R R36, SRZ ;  /* 0x0000000000247805 */ /* 0x000fc6000001ff00 */
[----:B------:R3:W-:Y:S01]  /*0c80*/  STS.U16 [R83+UR6+0x1300], R14 ;  /* 0x0013000e53007988 */ /* 0x0007e20008000406 */
[----:B------:R-:W-:-:S03]  /*0c90*/  CS2R R38, SRZ ;  /* 0x0000000000267805 */ /* 0x000fc6000001ff00 */
[----:B------:R3:W-:Y:S01]  /*0ca0*/  STS.U16 [R83+UR6+0x1700], R16 ;  /* 0x0017001053007988 */ /* 0x0007e20008000406 */
[----:B0-----:R-:W-:-:S03]  /*0cb0*/  CS2R R40, SRZ ;  /* 0x0000000000287805 */ /* 0x001fc6000001ff00 */
[----:B------:R3:W-:Y:S01]  /*0cc0*/  STS.U16 [R83+UR6+0x1b00], R18 ;  /* 0x001b001253007988 */ /* 0x0007e20008000406 */
[----:B------:R-:W-:-:S03]  /*0cd0*/  CS2R R42, SRZ ;  /* 0x00000000002a7805 */ /* 0x000fc6000001ff00 */
[----:B------:R3:W-:Y:S01]  /*0ce0*/  STS.U16 [R83+UR6+0x1f00], R22 ;  /* 0x001f001653007988 */ /* 0x0007e20008000406 */
[----:B-1----:R-:W-:Y:S02]  /*0cf0*/  CS2R R44, SRZ ;  /* 0x00000000002c7805 */ /* 0x002fe4000001ff00 */
[----:B------:R-:W-:Y:S02]  /*0d00*/  CS2R R46, SRZ ;  /* 0x00000000002e7805 */ /* 0x000fe4000001ff00 */
[----:B--2---:R-:W-:Y:S02]  /*0d10*/  CS2R R48, SRZ ;  /* 0x0000000000307805 */ /* 0x004fe4000001ff00 */
[----:B------:R-:W-:Y:S02]  /*0d20*/  CS2R R50, SRZ ;  /* 0x0000000000327805 */ /* 0x000fe4000001ff00 */
[----:B------:R-:W-:Y:S01]  /*0d30*/  CS2R R52, SRZ ;  /* 0x0000000000347805 */ /* 0x000fe2000001ff00 */
[----:B---3--:R-:W-:Y:S06]  /*0d40*/  @!P0 BRA `(.L_x_0) ;  /* 0x0000001000948947 */ /* 0x008fec0003800000 */
[----:B------:R-:W0:Y:S01]  /*0d50*/  LDC.64 R6, c[0x0][0x250] ;  /* 0x00009400ff067b82 */ /* 0x000e220000000a00 */
[----:B------:R-:W-:Y:S01]  /*0d60*/  ULDC UR4, c[0x0][0x258] ;  /* 0x0000960000047ab9 */ /* 0x000fe20000000800 */
[----:B------:R-:W-:Y:S01]  /*0d70*/  USHF.R.U32.HI UR8, URZ, 0x4, UR6 ;  /* 0x000000043f087899 */ /* 0x000fe20008011606 */
[----:B------:R-:W-:Y:S01]  /*0d80*/  IMAD R8, R8, UR4, RZ ;  /* 0x0000000408087c24 */ /* 0x000fe2000f8e02ff */
[----:B------:R-:W-:Y:S01]  /*0d90*/  ULDC.64 UR4, c[0x0][0x218] ;  /* 0x0000860000047ab9 */ /* 0x000fe20000000a00 */
[----:B------:R-:W-:Y:S01]  /*0da0*/  UIADD3 UR7, UR6, 0x2000, URZ ;  /* 0x0000200006077890 */ /* 0x000fe2000fffe03f */
[----:B------:R-:W-:Y:S01]  /*0db0*/  IMAD.MOV.U32 R88, RZ, RZ, -0x800000 ;  /* 0xff800000ff587424 */ /* 0x000fe200078e00ff */
[----:B------:R-:W-:Y:S01]  /*0dc0*/  USGXT.U32 UR8, UR8, 0xe ;  /* 0x0000000e0808789a */ /* 0x000fe20008000000 */
[----:B------:R-:W1:Y:S01]  /*0dd0*/  LDC.64 R4, c[0x0][0x260] ;  /* 0x00009800ff047b82 */ /* 0x000e620000000a00 */
[----:B------:R-:W-:Y:S01]  /*0de0*/  IMAD.SHL.U32 R12, R8, 0x2, RZ ;  /* 0x00000002080c7824 */ /* 0x000fe200078e00ff */
[----:B------:R-:W-:Y:S01]  /*0df0*/  USHF.R.U32.HI UR7, URZ, 0x4, UR7 ;  /* 0x000000043f077899 */ /* 0x000fe20008011607 */
[----:B------:R-:W-:Y:S01]  /*0e00*/  IMAD.MOV.U32 R87, RZ, RZ, RZ ;  /* 0x000000ffff577224 */ /* 0x000fe200078e00ff */
[----:B------:R-:W-:Y:S01]  /*0e10*/  UIADD3 UR12, UP0, UR8, 0x80, URZ ;  /* 0x00000080080c7890 */ /* 0x000fe2000ff1e03f */
[----:B------:R-:W-:Y:S01]  /*0e20*/  IMAD.MOV.U32 R89, RZ, RZ, RZ ;  /* 0x000000ffff597224 */ /* 0x000fe200078e00ff */
[----:B------:R-:W-:Y:S01]  /*0e30*/  USGXT.U32 UR10, UR7, 0xe ;  /* 0x0000000e070a789a */ /* 0x000fe20008000000 */
[----:B------:R-:W-:Y:S01]  /*0e40*/  IMAD.MOV.U32 R86, RZ, RZ, -0x800000 ;  /* 0xff800000ff567424 */ /* 0x000fe200078e00ff */
[----:B------:R-:W2:Y:S01]  /*0e50*/  LDC R28, c[0x0][0x268] ;  /* 0x00009a00ff1c7b82 */ /* 0x000ea20000000800 */
[----:B------:R-:W-:Y:S01]  /*0e60*/  IMAD.MOV.U32 R85, RZ, RZ, 0x3f800000 ;  /* 0x3f800000ff557424 */ /* 0x000fe200078e00ff */
[----:B------:R-:W-:-:S02]  /*0e70*/  CS2R R30, SRZ ;  /* 0x00000000001e7805 */ /* 0x000fc4000001ff00 */
[----:B------:R-:W-:Y:S02]  /*0e80*/  CS2R R32, SRZ ;  /* 0x0000000000207805 */ /* 0x000fe4000001ff00 */
[----:B------:R-:W-:Y:S02]  /*0e90*/  CS2R R34, SRZ ;  /* 0x0000000000227805 */ /* 0x000fe4000001ff00 */
[----:B------:R-:W-:Y:S02]  /*0ea0*/  CS2R R36, SRZ ;  /* 0x0000000000247805 */ /* 0x000fe4000001ff00 */
[----:B------:R-:W-:Y:S02]  /*0eb0*/  CS2R R38, SRZ ;  /* 0x0000000000267805 */ /* 0x000fe4000001ff00 */
[----:B------:R-:W-:Y:S01]  /*0ec0*/  CS2R R40, SRZ ;  /* 0x0000000000287805 */ /* 0x000fe2000001ff00 */
[----:B0-----:R-:W-:Y:S01]  /*0ed0*/  IMAD R6, R6, UR16, RZ ;  /* 0x0000001006067c24 */ /* 0x001fe2000f8e02ff */
[----:B------:R-:W-:Y:S01]  /*0ee0*/  CS2R R42, SRZ ;  /* 0x00000000002a7805 */ /* 0x000fe2000001ff00 */
[----:B------:R-:W-:Y:S01]  /*0ef0*/  IMAD R10, R10, R7, RZ ;  /* 0x000000070a0a7224 */ /* 0x000fe200078e02ff */
[----:B------:R-:W-:Y:S01]  /*0f00*/  CS2R R44, SRZ ;  /* 0x00000000002c7805 */ /* 0x000fe2000001ff00 */
[C---:B------:R-:W-:Y:S01]  /*0f10*/  IMAD.SHL.U32 R3, R6.reuse, 0x2, RZ ;  /* 0x0000000206037824 */ /* 0x040fe200078e00ff */
[----:B------:R-:W-:Y:S01]  /*0f20*/  CS2R R46, SRZ ;  /* 0x00000000002e7805 */ /* 0x000fe2000001ff00 */
[----:B------:R-:W-:Y:S01]  /*0f30*/  IMAD.HI R6, R6, 0x2, RZ ;  /* 0x0000000206067827 */ /* 0x000fe200078e02ff */
[----:B------:R-:W-:-:S02]  /*0f40*/  CS2R R48, SRZ ;  /* 0x0000000000307805 */ /* 0x000fc4000001ff00 */
[----:B------:R-:W-:Y:S02]  /*0f50*/  CS2R R50, SRZ ;  /* 0x0000000000327805 */ /* 0x000fe4000001ff00 */
[----:B------:R-:W-:Y:S01]  /*0f60*/  IADD3 R65, P0, P1, R12, UR4, R3 ;  /* 0x000000040c417c10 */ /* 0x000fe2000f91e003 */
[----:B------:R-:W-:Y:S01]  /*0f70*/  IMAD.HI R3, R8, 0x2, RZ ;  /* 0x0000000208037827 */ /* 0x000fe200078e02ff */
[----:B------:R-:W-:Y:S02]  /*0f80*/  LOP3.LUT R12, R2, 0xf, RZ, 0xc0, !PT ;  /* 0x0000000f020c7812 */ /* 0x000fe400078ec0ff */
[----:B------:R-:W-:Y:S02]  /*0f90*/  CS2R R52, SRZ ;  /* 0x0000000000347805 */ /* 0x000fe4000001ff00 */
[----:B------:R-:W-:Y:S01]  /*0fa0*/  SHF.R.U32.HI R8, RZ, 0x4, R2 ;  /* 0x00000004ff087819 */ /* 0x000fe20000011602 */
[----:B-1----:R-:W-:Y:S01]  /*0fb0*/  IMAD R4, R4, UR16, RZ ;  /* 0x0000001004047c24 */ /* 0x002fe2000f8e02ff */
[----:B------:R-:W-:Y:S01]  /*0fc0*/  IADD3.X R17, R3, UR5, R6, P0, P1 ;  /* 0x0000000503117c10 */ /* 0x000fe200087e2406 */
[----:B------:R-:W-:Y:S01]  /*0fd0*/  IMAD R12, R12, R5, RZ ;  /* 0x000000050c0c7224 */ /* 0x000fe200078e02ff */
[----:B------:R-:W-:Y:S01]  /*0fe0*/  SGXT.U32 R3, R8, 0x3 ;  /* 0x000000030803781a */ /* 0x000fe20000000000 */
[C---:B------:R-:W-:Y:S01]  /*0ff0*/  IMAD R6, R7.reuse, 0x2, R10 ;  /* 0x0000000207067824 */ /* 0x040fe200078e020a */
[----:B------:R-:W-:Y:S01]  /*1000*/  ULDC.64 UR4, c[0x0][0x220] ;  /* 0x0000880000047ab9 */ /* 0x000fe20000000a00 */
[----:B------:R-:W-:Y:S01]  /*1010*/  IMAD.SHL.U32 R9, R4, 0x2, RZ ;  /* 0x0000000204097824 */ /* 0x000fe200078e00ff */
[----:B------:R-:W-:Y:S01]  /*1020*/  SHF.L.U32 R14, R12, 0x1, RZ ;  /* 0x000000010c0e7819 */ /* 0x000fe200000006ff */
[C---:B------:R-:W-:Y:S01]  /*1030*/  IMAD R8, R7.reuse, 0x2, R6 ;  /* 0x0000000207087824 */ /* 0x040fe200078e0206 */
[----:B------:R-:W-:Y:S01]  /*1040*/  LEA R76, P3, R6, R65, 0x1 ;  /* 0x00000041064c7211 */ /* 0x000fe200078608ff */
[----:B------:R-:W-:Y:S01]  /*1050*/  IMAD.HI R16, R12, 0x2, RZ ;  /* 0x000000020c107827 */ /* 0x000fe200078e02ff */
[----:B------:R-:W-:Y:S01]  /*1060*/  IADD3 R24, P0, P1, R14, UR4, R9 ;  /* 0x000000040e187c10 */ /* 0x000fe2000f91e009 */
[----:B------:R-:W-:Y:S01]  /*1070*/  UMOV UR4, URZ ;  /* 0x0000003f00047c82 */ /* 0x000fe20008000000 */
[----:B------:R-:W-:Y:S01]  /*1080*/  LEA.HI.X.SX32 R77, R6, R17, 0x1, P3 ;  /* 0x00000011064d7211 */ /* 0x000fe200018f0eff */
[----:B------:R-:W-:Y:S01]  /*1090*/  IMAD.HI R9, R4, 0x2, RZ ;  /* 0x0000000204097827 */ /* 0x000fe200078e02ff */
[-C--:B------:R-:W-:Y:S01]  /*10a0*/  LEA R78, P2, R10, R65.reuse, 0x1 ;  /* 0x000000410a4e7211 */ /* 0x080fe200078408ff */
[----:B------:R-:W-:Y:S01]  /*10b0*/  UIADD3.X UR13, UR4, 0x40000040, URZ, UP0, !UPT ;  /* 0x40000040040d7890 */ /* 0x000fe200087fe43f */
[----:B------:R-:W-:Y:S01]  /*10c0*/  LEA R74, P4, R8, R65, 0x1 ;  /* 0x00000041084a7211 */ /* 0x000fe200078808ff */
[----:B------:R-:W-:Y:S01]  /*10d0*/  IMAD R4, R7, 0x2, R8 ;  /* 0x0000000207047824 */ /* 0x000fe200078e0208 */
[-C--:B------:R-:W-:Y:S01]  /*10e0*/  LEA.HI.X.SX32 R79, R10, R17.reuse, 0x1, P2 ;  /* 0x000000110a4f7211 */ /* 0x080fe200010f0eff */
[----:B--2---:R-:W-:Y:S01]  /*10f0*/  IMAD R11, R3, R28, RZ ;  /* 0x0000001c030b7224 */ /* 0x004fe200078e02ff */
[----:B------:R-:W-:Y:S01]  /*1100*/  LEA.HI.X.SX32 R75, R8, R17, 0x1, P4 ;  /* 0x00000011084b7211 */ /* 0x000fe200020f0eff */
[C---:B------:R-:W-:Y:S01]  /*1110*/  IMAD R12, R7.reuse, 0x2, R4 ;  /* 0x00000002070c7824 */ /* 0x040fe200078e0204 */
[----:B------:R-:W-:Y:S01]  /*1120*/  LEA R72, P2, R4, R65, 0x1 ;  /* 0x0000004104487211 */ /* 0x000fe200078408ff */
[----:B------:R-:W-:Y:S01]  /*1130*/  IMAD R13, R28, 0x8, R11 ;  /* 0x000000081c0d7824 */ /* 0x000fe200078e020b */
[----:B------:R-:W-:Y:S01]  /*1140*/  IADD3.X R26, R16, UR5, R9, P0, P1 ;  /* 0x00000005101a7c10 */ /* 0x000fe200087e2409 */
[C---:B------:R-:W-:Y:S01]  /*1150*/  IMAD R14, R7.reuse, 0x2, R12 ;  /* 0x00000002070e7824 */ /* 0x040fe200078e020c */
[----:B------:R-:W-:Y:S01]  /*1160*/  LEA.HI.X.SX32 R73, R4, R17, 0x1, P2 ;  /* 0x0000001104497211 */ /* 0x000fe200010f0eff */
[----:B------:R-:W-:Y:S01]  /*1170*/  IMAD R15, R28, 0x8, R13 ;  /* 0x000000081c0f7824 */ /* 0x000fe200078e020d */
[-C--:B------:R-:W-:Y:S01]  /*1180*/  LEA R70, P2, R12, R65.reuse, 0x1 ;  /* 0x000000410c467211 */ /* 0x080fe200078408ff */
[----:B------:R-:W-:Y:S01]  /*1190*/  UIADD3 UR14, UP0, UR10, 0x2, URZ ;  /* 0x000000020a0e7890 */ /* 0x000fe2000ff1e03f */
[C---:B------:R-:W-:Y:S01]  /*11a0*/  LEA R6, R7.reuse, R14, 0x1 ;  /* 0x0000000e07067211 */ /* 0x040fe200078e08ff */
[----:B------:R-:W-:Y:S01]  /*11b0*/  IMAD R8, R28, 0x8, R15 ;  /* 0x000000081c087824 */ /* 0x000fe200078e020f */
[-C--:B------:R-:W-:Y:S01]  /*11c0*/  LEA R68, P3, R14, R65.reuse, 0x1 ;  /* 0x000000410e447211 */ /* 0x080fe200078608ff */
[----:B------:R-:W-:Y:S01]  /*11d0*/  UMOV UR5, URZ ;  /* 0x0000003f00057c82 */ /* 0x000fe20008000000 */
[C---:B------:R-:W-:Y:S01]  /*11e0*/  LEA R66, P4, R6.reuse, R65, 0x1 ;  /* 0x0000004106427211 */ /* 0x040fe200078808ff */
[----:B------:R-:W-:Y:S01]  /*11f0*/  IMAD R3, R7, 0x2, R6 ;  /* 0x0000000207037824 */ /* 0x000fe200078e0206 */
[----:B------:R-:W-:Y:S01]  /*1200*/  LEA R22, P0, R11, R24, 0x1 ;  /* 0x000000180b167211 */ /* 0x000fe200078008ff */
[----:B------:R-:W-:Y:S01]  /*1210*/  UIADD3.X UR15, UR5, 0x40000040, URZ, UP0, !UPT ;  /* 0x40000040050f7890 */ /* 0x000fe200087fe43f */
[----:B------:R-:W-:-:S02]  /*1220*/  LEA.HI.X.SX32 R67, R6, R17, 0x1, P4 ;  /* 0x0000001106437211 */ /* 0x000fc400020f0eff */
[----:B------:R-:W-:Y:S02]  /*1230*/  CS2R R54, SRZ ;  /* 0x0000000000367805 */ /* 0x000fe4000001ff00 */
[C---:B------:R-:W-:Y:S01]  /*1240*/  LEA R64, P5, R3.reuse, R65, 0x1 ;  /* 0x0000004103407211 */ /* 0x040fe200078a08ff */
[----:B------:R-:W-:Y:S01]  /*1250*/  UIADD3.64 UR20, UR12, 0x80, URZ ;  /* 0x000000800c147897 */ /* 0x000fe2000fffe03f */
[-C--:B------:R-:W-:Y:S01]  /*1260*/  LEA.HI.X.SX32 R71, R12, R17.reuse, 0x1, P2 ;  /* 0x000000110c477211 */ /* 0x080fe200010f0eff */
[----:B------:R-:W-:Y:S01]  /*1270*/  UIADD3.64 UR24, UR12, 0x100, URZ ;  /* 0x000001000c187897 */ /* 0x000fe2000fffe03f */
[-C--:B------:R-:W-:Y:S01]  /*1280*/  LEA.HI.X.SX32 R65, R3, R17.reuse, 0x1, P5 ;  /* 0x0000001103417211 */ /* 0x080fe200028f0eff */
[C---:B------:R-:W-:Y:S01]  /*1290*/  IMAD R3, R28.reuse, 0x8, R8 ;  /* 0x000000081c037824 */ /* 0x040fe200078e0208 */
[----:B------:R-:W-:Y:S01]  /*12a0*/  LEA.HI.X.SX32 R23, R11, R26, 0x1, P0 ;  /* 0x0000001a0b177211 */ /* 0x000fe200000f0eff */
[----:B------:R-:W-:Y:S01]  /*12b0*/  UIADD3.64 UR22, UR14, 0x2, URZ ;  /* 0x000000020e167897 */ /* 0x000fe2000fffe03f */
[-C--:B------:R-:W-:Y:S01]  /*12c0*/  LEA R20, P1, R13, R24.reuse, 0x1 ;  /* 0x000000180d147211 */ /* 0x080fe200078208ff */
[----:B------:R-:W-:Y:S01]  /*12d0*/  IMAD R4, R28, 0x8, R3 ;  /* 0x000000081c047824 */ /* 0x000fe200078e0203 */
[-C--:B------:R-:W-:Y:S01]  /*12e0*/  LEA R18, P0, R15, R24.reuse, 0x1 ;  /* 0x000000180f127211 */ /* 0x080fe200078008ff */
[----:B------:R-:W-:Y:S01]  /*12f0*/  UIADD3.64 UR26, UR14, 0x4, URZ ;  /* 0x000000040e1a7897 */ /* 0x000fe2000fffe03f */
[----:B------:R-:W-:Y:S01]  /*1300*/  LEA R16, P2, R8, R24, 0x1 ;  /* 0x0000001808107211 */ /* 0x000fe200078408ff */
[----:B------:R-:W-:Y:S01]  /*1310*/  IMAD R6, R28, 0x8, R4 ;  /* 0x000000081c067824 */ /* 0x000fe200078e0204 */
[----:B------:R-:W-:Y:S01]  /*1320*/  LEA.HI.X.SX32 R69, R14, R17, 0x1, P3 ;  /* 0x000000110e457211 */ /* 0x000fe200018f0eff */
[----:B------:R-:W-:Y:S01]  /*1330*/  ULDC UR17, c[0x0][0x238] ;  /* 0x00008e0000117ab9 */ /* 0x000fe20000000800 */
[-C--:B------:R-:W-:Y:S01]  /*1340*/  LEA.HI.X.SX32 R21, R13, R26.reuse, 0x1, P1 ;  /* 0x0000001a0d157211 */ /* 0x080fe200008f0eff */
[----:B------:R-:W-:Y:S01]  /*1350*/  IMAD R9, R28, 0x8, R6 ;  /* 0x000000081c097824 */ /* 0x000fe200078e0206 */
[----:B------:R-:W-:-:S02]  /*1360*/  LEA.HI.X.SX32 R19, R15, R26, 0x1, P0 ;  /* 0x0000001a0f137211 */ /* 0x000fc400000f0eff */
[----:B------:R-:W-:Y:S02]  /*1370*/  CS2R R28, SRZ ;  /* 0x00000000001c7805 */ /* 0x000fe4000001ff00 */
[----:B------:R-:W-:Y:S02]  /*1380*/  LEA.HI.X.SX32 R17, R8, R26, 0x1, P2 ;  /* 0x0000001a08117211 */ /* 0x000fe400010f0eff */
[-C--:B------:R-:W-:Y:S02]  /*1390*/  LEA R14, P0, R3, R24.reuse, 0x1 ;  /* 0x00000018030e7211 */ /* 0x080fe400078008ff */
[-C--:B------:R-:W-:Y:S02]  /*13a0*/  LEA R12, P1, R4, R24.reuse, 0x1 ;  /* 0x00000018040c7211 */ /* 0x080fe400078208ff */
[-C--:B------:R-:W-:Y:S02]  /*13b0*/  LEA R10, P2, R6, R24.reuse, 0x1 ;  /* 0x00000018060a7211 */ /* 0x080fe400078408ff */
[----:B------:R-:W-:-:S02]  /*13c0*/  LEA R8, P3, R9, R24, 0x1 ;  /* 0x0000001809087211 */ /* 0x000fc400078608ff */
[----:B------:R-:W-:Y:S02]  /*13d0*/  CS2R R24, SRZ ;  /* 0x0000000000187805 */ /* 0x000fe4000001ff00 */
[-C--:B------:R-:W-:Y:S02]  /*13e0*/  LEA.HI.X.SX32 R15, R3, R26.reuse, 0x1, P0 ;  /* 0x0000001a030f7211 */ /* 0x080fe400000f0eff */
[-C--:B------:R-:W-:Y:S02]  /*13f0*/  LEA.HI.X.SX32 R13, R4, R26.reuse, 0x1, P1 ;  /* 0x0000001a040d7211 */ /* 0x080fe400008f0eff */
[-C--:B------:R-:W-:Y:S02]  /*1400*/  LEA.HI.X.SX32 R11, R6, R26.reuse, 0x1, P2 ;  /* 0x0000001a060b7211 */ /* 0x080fe400010f0eff */
[----:B------:R-:W-:Y:S02]  /*1410*/  LEA.HI.X.SX32 R9, R9, R26, 0x1, P3 ;  /* 0x0000001a09097211 */ /* 0x000fe400018f0eff */
[----:B------:R-:W-:-:S02]  /*1420*/  CS2R R26, SRZ ;  /* 0x00000000001a7805 */ /* 0x000fc4000001ff00 */
[----:B------:R-:W-:-:S07]  /*1430*/  MOV R6, 0x3f800000 ;  /* 0x3f80000000067802 */ /* 0x000fce0000000f00 */
.L_x_1:
[----:B------:R-:W-:-:S04]  /*1440*/  IMAD.WIDE R56, R87, 0x2, R78 ;  /* 0x0000000257387825 */ /* 0x000fc800078e024e */
[C---:B------:R-:W-:Y:S02]  /*1450*/  IMAD.WIDE R90, R87.reuse, 0x2, R70 ;  /* 0x00000002575a7825 */ /* 0x040fe400078e0246 */
[----:B------:R-:W2:Y:S02]  /*1460*/  LDG.E.U16 R57, desc[UR18][R56.64] ;  /* 0x0000001238397981 */ /* 0x000ea4000c1e1500 */
[C---:B------:R-:W-:Y:S02]  /*1470*/  IMAD.WIDE R92, R87.reuse, 0x2, R68 ;  /* 0x00000002575c7825 */ /* 0x040fe400078e0244 */
[----:B------:R-:W3:Y:S02]  /*1480*/  LDG.E.U16 R91, desc[UR18][R90.64] ;  /* 0x000000125a5b7981 */ /* 0x000ee4000c1e1500 */
[C---:B------:R-:W-:Y:S02]  /*1490*/  IMAD.WIDE R58, R87.reuse, 0x2, R76 ;  /* 0x00000002573a7825 */ /* 0x040fe400078e024c */
[----:B------:R-:W4:Y:S02]  /*14a0*/  LDG.E.U16 R92, desc[UR18][R92.64] ;  /* 0x000000125c5c7981 */ /* 0x000f24000c1e1500 */
[----:B------:R-:W-:-:S02]  /*14b0*/  IMAD.WIDE R94, R87, 0x2, R66 ;  /* 0x00000002575e7825 */ /* 0x000fc400078e0242 */
[----:B------:R-:W5:Y:S02]  /*14c0*/  LDG.E.U16 R4, desc[UR18][R58.64] ;  /* 0x000000123a047981 */ /* 0x000f64000c1e1500 */
[C---:B------:R-:W-:Y:S02]  /*14d0*/  IMAD.WIDE R60, R87.reuse, 0x2, R74 ;  /* 0x00000002573c7825 */ /* 0x040fe400078e024a */
[----:B------:R-:W5:Y:S02]  /*14e0*/  LDG.E.U16 R95, desc[UR18][R94.64] ;  /* 0x000000125e5f7981 */ /* 0x000f64000c1e1500 */
[C---:B------:R-:W-:Y:S02]  /*14f0*/  IMAD.WIDE R62, R87.reuse, 0x2, R72 ;  /* 0x00000002573e7825 */ /* 0x040fe400078e0248 */
[----:B------:R-:W5:Y:S02]  /*1500*/  LDG.E.U16 R3, desc[UR18][R60.64] ;  /* 0x000000123c037981 */ /* 0x000f64000c1e1500 */
[----:B------:R-:W-:-:S02]  /*1510*/  IMAD.WIDE R96, R87, 0x2, R64 ;  /* 0x0000000257607825 */ /* 0x000fc400078e0240 */
[----:B------:R-:W5:Y:S04]  /*1520*/  LDG.E.U16 R98, desc[UR18][R62.64] ;  /* 0x000000123e627981 */ /* 0x000f68000c1e1500 */
[----:B------:R0:W5:Y:S01]  /*1530*/  LDG.E.U16 R100, desc[UR18][R96.64] ;  /* 0x0000001260647981 */ /* 0x000162000c1e1500 */
[----:B------:R-:W-:Y:S01]  /*1540*/  BAR.SYNC.DEFER_BLOCKING 0x0 ;  /* 0x0000000000007b1d */ /* 0x000fe20000010000 */
[----:B------:R-:W-:-:S04]  /*1550*/  IMAD.WIDE R102, R89, 0x2, R8 ;  /* 0x0000000259667825 */ /* 0x000fc800078e0208 */
[----:B------:R-:W-:-:S04]  /*1560*/  IMAD.WIDE R104, R89, 0x2, R22 ;  /* 0x0000000259687825 */ /* 0x000fc800078e0216 */
[C---:B0-----:R-:W-:Y:S01]  /*1570*/  IMAD.WIDE R96, R89.reuse, 0x2, R14 ;  /* 0x0000000259607825 */ /* 0x041fe200078e020e */
[----:B------:R-:W-:Y:S01]  /*1580*/  UMOV UR9, 0x40000040 ;  /* 0x4000004000097882 */ /* 0x000fe20000000000 */
[----:B------:R-:W-:Y:S01]  /*1590*/  UMOV UR11, 0x40000040 ;  /* 0x40000040000b7882 */ /* 0x000fe20000000000 */
[----:B--2---:R-:W-:Y:S04]  /*15a0*/  STS.U16 [R80+UR6+0x2000], R57 ;  /* 0x0020003950007988 */ /* 0x004fe80008000406 */
[----:B---3--:R0:W-:Y:S04]  /*15b0*/  STS.U16 [R80+UR6+0x2400], R91 ;  /* 0x0024005b50007988 */ /* 0x0081e80008000406 */
[----:B----4-:R1:W-:Y:S04]  /*15c0*/  STS.U16 [R81+UR6+0x2500], R92 ;  /* 0x0025005c51007988 */ /* 0x0103e80008000406 */
[----:B-----5:R-:W-:Y:S04]  /*15d0*/  STS.U16 [R81+UR6+0x2100], R4 ;  /* 0x0021000451007988 */ /* 0x020fe80008000406 */
[----:B------:R2:W-:Y:S04]  /*15e0*/  STS.U16 [R82+UR6+0x2600], R95 ;  /* 0x0026005f52007988 */ /* 0x0005e80008000406 */
[----:B------:R-:W-:Y:S04]  /*15f0*/  STS.U16 [R82+UR6+0x2200], R3 ;  /* 0x0022000352007988 */ /* 0x000fe80008000406 */
[----:B------:R3:W-:Y:S04]  /*1600*/  STS.U16 [R83+UR6+0x2300], R98 ;  /* 0x0023006253007988 */ /* 0x0007e80008000406 */
[----:B------:R4:W-:Y:S01]  /*1610*/  STS.U16 [R83+UR6+0x2700], R100 ;  /* 0x0027006453007988 */ /* 0x0009e20008000406 */
[----:B------:R5:W-:Y:S06]  /*1620*/  MEMBAR.ALL.CTA ;  /* 0x0000000000007992 */ /* 0x000bec0000008000 */
[----:B-----5:R-:W5:Y:S01]  /*1630*/  FENCE.VIEW.ASYNC.S ;  /* 0x00000000000073c6 */ /* 0x020f620000000000 */
[C---:B0-----:R-:W-:Y:S01]  /*1640*/  IMAD.WIDE R90, R89.reuse, 0x2, R20 ;  /* 0x00000002595a7825 */ /* 0x041fe200078e0214 */
[----:B-----5:R-:W-:Y:S03]  /*1650*/  BAR.SYNC.DEFER_BLOCKING 0x0 ;  /* 0x0000000000007b1d */ /* 0x020fe60000010000 */
[----:B-1----:R-:W-:-:S04]  /*1660*/  IMAD.WIDE R92, R89, 0x2, R18 ;  /* 0x00000002595c7825 */ /* 0x002fc800078e0212 */
[----:B--2---:R-:W-:-:S04]  /*1670*/  IMAD.WIDE R94, R89, 0x2, R16 ;  /* 0x00000002595e7825 */ /* 0x004fc800078e0210 */
[----:B---3--:R-:W-:-:S04]  /*1680*/  IMAD.WIDE R98, R89, 0x2, R12 ;  /* 0x0000000259627825 */ /* 0x008fc800078e020c */
[----:B----4-:R-:W-:Y:S01]  /*1690*/  IMAD.WIDE R100, R89, 0x2, R10 ;  /* 0x0000000259647825 */ /* 0x010fe200078e020a */
[----:B------:R-:W-:Y:S01]  /*16a0*/  WARPGROUP.ARRIVE ;  /* 0x00000000000079c5 */ /* 0x000fe20000000000 */
[----:B------:R0:W2:Y:S04]  /*16b0*/  LDG.E.U16 R3, desc[UR18][R104.64] ;  /* 0x0000001268037981 */ /* 0x0000a8000c1e1500 */
[----:B------:R1:W3:Y:S01]  /*16c0*/  LDG.E.U16 R91, desc[UR18][R90.64] ;  /* 0x000000125a5b7981 */ /* 0x0002e2000c1e1500 */
[----:B------:R-:W-:Y:S03]  /*16d0*/  HGMMA.64x16x16.F32.BF16 R56, gdesc[UR8].tnspA, RZ, !UPT ;  /* 0x20200000083879f0 */ /* 0x000fe6000c7018ff */
[----:B------:R4:W5:Y:S04]  /*16e0*/  LDG.E.U16 R93, desc[UR18][R92.64] ;  /* 0x000000125c5d7981 */ /* 0x000968000c1e1500 */
[----:B------:R-:W5:Y:S04]  /*16f0*/  LDG.E.U16 R95, desc[UR18][R94.64] ;  /* 0x000000125e5f7981 */ /* 0x000f68000c1e1500 */
[----:B------:R-:W5:Y:S04]  /*1700*/  LDG.E.U16 R97, desc[UR18][R96.64] ;  /* 0x0000001260617981 */ /* 0x000f68000c1e1500 */
[----:B------:R-:W5:Y:S04]  /*1710*/  LDG.E.U16 R99, desc[UR18][R98.64] ;  /* 0x0000001262637981 */ /* 0x000f68000c1e1500 */
[----:B------:R-:W5:Y:S04]  /*1720*/  LDG.E.U16 R101, desc[UR18][R100.64] ;  /* 0x0000001264657981 */ /* 0x000f68000c1e1500 */
[----:B------:R-:W5:Y:S01]  /*1730*/  LDG.E.U16 R103, desc[UR18][R102.64] ;  /* 0x0000001266677981 */ /* 0x000f62000c1e1500 */
[----:B------:R-:W-:Y:S04]  /*1740*/  HGMMA.64x16x16.F32.BF16 R56, gdesc[UR12].tnspA, R56 ;  /* 0x202000000c3879f0 */ /* 0x000fe80008701838 */
[----:B------:R-:W-:Y:S04]  /*1750*/  HGMMA.64x16x16.F32.BF16 R56, gdesc[UR20].tnspA, R56 ;  /* 0x20200000143879f0 */ /* 0x000fe80008701838 */
[----:B------:R-:W-:Y:S03]  /*1760*/  HGMMA.64x16x16.F32.BF16 R56, gdesc[UR24].tnspA, R56, gsb0 ;  /* 0x20200000183879f0 */ /* 0x000fe60008001838 */
[----:B------:R-:W-:-:S02]  /*1770*/  WARPGROUP.DEPBAR.LE gsb0, 0x0 ;  /* 0x00008000000079c5 */ /* 0x000fc40000010000 */
[----:B------:R-:W-:Y:S01]  /*1780*/  FMUL R4, R56, UR17 ;  /* 0x0000001138047c20 */ /* 0x000fe20008400000 */
[----:B0-----:R-:W-:Y:S01]  /*1790*/  FMUL R105, R57, UR17 ;  /* 0x0000001139697c20 */ /* 0x001fe20008400000 */
[----:B-1----:R-:W-:Y:S01]  /*17a0*/  FMUL R90, R60, UR17 ;  /* 0x000000113c5a7c20 */ /* 0x002fe20008400000 */
[----:B------:R-:W-:Y:S03]  /*17b0*/  BAR.SYNC.DEFER_BLOCKING 0x0 ;  /* 0x0000000000007b1d */ /* 0x000fe60000010000 */
[----:B------:R-:W-:Y:S01]  /*17c0*/  FMNMX R105, R4, R105, !PT ;  /* 0x0000006904697209 */ /* 0x000fe20007800000 */
[----:B------:R-:W-:-:S03]  /*17d0*/  FMUL R4, R61, UR17 ;  /* 0x000000113d047c20 */ /* 0x000fc60008400000 */
[----:B------:R-:W-:-:S04]  /*17e0*/  FMNMX R105, R90, R105, !PT ;  /* 0x000000695a697209 */ /* 0x000fc80007800000 */
[----:B----4-:R-:W-:Y:S01]  /*17f0*/  FMNMX R92, R4, R105, !PT ;  /* 0x00000069045c7209 */ /* 0x010fe20007800000 */
[----:B------:R-:W-:-:S04]  /*1800*/  FMUL R4, R58, UR17 ;  /* 0x000000113a047c20 */ /* 0x000fc80008400000 */
[----:B------:R-:W0:Y:S01]  /*1810*/  SHFL.BFLY PT, R107, R92, 0x2, 0x1f ;  /* 0x0c401f005c6b7f89 */ /* 0x000e2200000e0000 */
[----:B------:R-:W-:Y:S01]  /*1820*/  FMUL R105, R59, UR17 ;  /* 0x000000113b697c20 */ /* 0x000fe20008400000 */
[----:B------:R-:W-:-:S04]  /*1830*/  FMUL R90, R62, UR17 ;  /* 0x000000113e5a7c20 */ /* 0x000fc80008400000 */
[----:B------:R-:W-:Y:S01]  /*1840*/  FMNMX R105, R4, R105, !PT ;  /* 0x0000006904697209 */ /* 0x000fe20007800000 */
[----:B------:R-:W-:-:S03]  /*1850*/  FMUL R4, R63, UR17 ;  /* 0x000000113f047c20 */ /* 0x000fc60008400000 */
[----:B------:R-:W-:-:S04]  /*1860*/  FMNMX R105, R90, R105, !PT ;  /* 0x000000695a697209 */ /* 0x000fc80007800000 */
[----:B------:R-:W-:-:S05]  /*1870*/  FMNMX R105, R4, R105, !PT ;  /* 0x0000006904697209 */ /* 0x000fca0007800000 */
[----:B------:R-:W1:Y:S01]  /*1880*/  SHFL.BFLY PT, R90, R105, 0x2, 0x1f ;  /* 0x0c401f00695a7f89 */ /* 0x000e6200000e0000 */
[----:B0-----:R-:W-:-:S05]  /*1890*/  FMNMX R107, R92, R107, !PT ;  /* 0x0000006b5c6b7209 */ /* 0x001fca0007800000 */
[----:B------:R-:W0:Y:S01]  /*18a0*/  SHFL.BFLY PT, R4, R107, 0x1, 0x1f ;  /* 0x0c201f006b047f89 */ /* 0x000e2200000e0000 */
[----:B-1----:R-:W-:-:S05]  /*18b0*/  FMNMX R90, R105, R90, !PT ;  /* 0x0000005a695a7209 */ /* 0x002fca0007800000 */
[----:B------:R-:W1:Y:S01]  /*18c0*/  SHFL.BFLY PT, R111, R90, 0x1, 0x1f ;  /* 0x0c201f005a6f7f89 */ /* 0x000e6200000e0000 */
[----:B0-----:R-:W-:-:S04]  /*18d0*/  FMNMX R109, R107, R4, !PT ;  /* 0x000000046b6d7209 */ /* 0x001fc80007800000 */
[----:B------:R-:W-:-:S05]  /*18e0*/  FMNMX R4, R109, R88, !PT ;  /* 0x000000586d047209 */ /* 0x000fca0007800000 */
[--C-:B------:R-:W-:Y:S01]  /*18f0*/  FFMA R56, R56, UR17, -R4.reuse ;  /* 0x0000001138387c23 */ /* 0x100fe20008000804 */
[--C-:B------:R-:W-:Y:S01]  /*1900*/  FFMA R57, R57, UR17, -R4.reuse ;  /* 0x0000001139397c23 */ /* 0x100fe20008000804 */
[--C-:B------:R-:W-:Y:S02]  /*1910*/  FFMA R60, R60, UR17, -R4.reuse ;  /* 0x000000113c3c7c23 */ /* 0x100fe40008000804 */
[----:B------:R-:W-:Y:S01]  /*1920*/  FMUL R56, R56, 1.4426950216293334961 ;  /* 0x3fb8aa3b38387820 */ /* 0x000fe20000400000 */
[----:B------:R-:W-:Y:S01]  /*1930*/  FMUL R57, R57, 1.4426950216293334961 ;  /* 0x3fb8aa3b39397820 */ /* 0x000fe20000400000 */
[----:B------:R-:W-:Y:S01]  /*1940*/  FMUL R60, R60, 1.4426950216293334961 ;  /* 0x3fb8aa3b3c3c7820 */ /* 0x000fe20000400000 */
[----:B------:R-:W-:Y:S01]  /*1950*/  FFMA R61, R61, UR17, -R4 ;  /* 0x000000113d3d7c23 */ /* 0x000fe20008000804 */
[----:B--2---:R0:W-:Y:S02]  /*1960*/  STS.U16 [R80+UR6+0x2000], R3 ;  /* 0x0020000350007988 */ /* 0x0041e40008000406 */
[----:B------:R-:W-:Y:S01]  /*1970*/  MUFU.EX2 R56, R56 ;  /* 0x0000003800387308 */ /* 0x000fe20000000800 */
[----:B------:R-:W-:Y:S01]  /*1980*/  FMUL R61, R61, 1.4426950216293334961 ;  /* 0x3fb8aa3b3d3d7820 */ /* 0x000fe20000400000 */
[----:B---3--:R-:W-:Y:S01]  /*1990*/  STS.U16 [R80+UR6+0x2100], R91 ;  /* 0x0021005b50007988 */ /* 0x008fe20008000406 */
[----:B-1----:R-:W-:-:S03]  /*19a0*/  FMNMX R105, R90, R111, !PT ;  /* 0x0000006f5a697209 */ /* 0x002fc60007800000 */
[----:B-----5:R-:W-:Y:S02]  /*19b0*/  STS.U16 [R80+UR6+0x2200], R93 ;  /* 0x0022005d50007988 */ /* 0x020fe40008000406 */
[----:B------:R-:W1:Y:S02]  /*19c0*/  MUFU.EX2 R57, R57 ;  /* 0x0000003900397308 */ /* 0x000e640000000800 */
[----:B------:R-:W-:Y:S04]  /*19d0*/  STS.U16 [R80+UR6+0x2300], R95 ;  /* 0x0023005f50007988 */ /* 0x000fe80008000406 */
[----:B------:R-:W-:Y:S04]  /*19e0*/  STS.U16 [R80+UR6+0x2400], R97 ;  /* 0x0024006150007988 */ /* 0x000fe80008000406 */
[----:B------:R-:W-:Y:S01]  /*19f0*/  STS.U16 [R80+UR6+0x2500], R99 ;  /* 0x0025006350007988 */ /* 0x000fe20008000406 */
[----:B------:R-:W2:Y:S03]  /*1a00*/  MUFU.EX2 R60, R60 ;  /* 0x0000003c003c7308 */ /* 0x000ea60000000800 */
[----:B------:R-:W-:Y:S04]  /*1a10*/  STS.U16 [R80+UR6+0x2600], R101 ;  /* 0x0026006550007988 */ /* 0x000fe80008000406 */
[----:B------:R-:W-:Y:S01]  /*1a20*/  STS.U16 [R80+UR6+0x2700], R103 ;  /* 0x0027006750007988 */ /* 0x000fe20008000406 */
[----:B------:R3:W-:Y:S06]  /*1a30*/  MEMBAR.ALL.CTA ;  /* 0x0000000000007992 */ /* 0x0007ec0000008000 */
[----:B---3--:R-:W3:Y:S01]  /*1a40*/  FENCE.VIEW.ASYNC.S ;  /* 0x00000000000073c6 */ /* 0x008ee20000000000 */
[----:B------:R-:W-:Y:S01]  /*1a50*/  FMNMX R105, R105, R86, !PT ;  /* 0x0000005669697209 */ /* 0x000fe20007800000 */
[----:B------:R-:W4:Y:S04]  /*1a60*/  MUFU.EX2 R61, R61 ;  /* 0x0000003d003d7308 */ /* 0x000f280000000800 */
[----:B------:R-:W-:Y:S01]  /*1a70*/  FFMA R58, R58, UR17, -R105 ;  /* 0x000000113a3a7c23 */ /* 0x000fe20008000869 */
[----:B-1----:R-:W-:Y:S01]  /*1a80*/  FADD R109, R56, R57 ;  /* 0x00000039386d7221 */ /* 0x002fe20000000000 */
[----:B------:R-:W-:-:S02]  /*1a90*/  FFMA R59, R59, UR17, -R105 ;  /* 0x000000113b3b7c23 */ /* 0x000fc40008000869 */
[----:B------:R-:W-:Y:S01]  /*1aa0*/  FMUL R58, R58, 1.4426950216293334961 ;  /* 0x3fb8aa3b3a3a7820 */ /* 0x000fe20000400000 */
[--C-:B------:R-:W-:Y:S01]  /*1ab0*/  FFMA R62, R62, UR17, -R105.reuse ;  /* 0x000000113e3e7c23 */ /* 0x100fe20008000869 */
[----:B------:R-:W-:Y:S01]  /*1ac0*/  FFMA R63, R63, UR17, -R105 ;  /* 0x000000113f3f7c23 */ /* 0x000fe20008000869 */
[----:B------:R-:W-:Y:S01]  /*1ad0*/  FADD R88, -R4, R88 ;  /* 0x0000005804587221 */ /* 0x000fe20000000100 */
[----:B0-----:R-:W-:Y:S01]  /*1ae0*/  FADD R3, -R105, R86 ;  /* 0x0000005669037221 */ /* 0x001fe20000000100 */
[----:B------:R2:W-:Y:S01]  /*1af0*/  MUFU.EX2 R90, R58 ;  /* 0x0000003a005a7308 */ /* 0x0005e20000000800 */
[----:B------:R-:W-:Y:S01]  /*1b00*/  FMUL R59, R59, 1.4426950216293334961 ;  /* 0x3fb8aa3b3b3b7820 */ /* 0x000fe20000400000 */
[----:B------:R-:W-:Y:S01]  /*1b10*/  FMUL R62, R62, 1.4426950216293334961 ;  /* 0x3fb8aa3b3e3e7820 */ /* 0x000fe20000400000 */
[----:B------:R-:W-:Y:S01]  /*1b20*/  FMUL R63, R63, 1.4426950216293334961 ;  /* 0x3fb8aa3b3f3f7820 */ /* 0x000fe20000400000 */
[----:B------:R-:W-:Y:S01]  /*1b30*/  FMUL R88, R88, 1.4426950216293334961 ;  /* 0x3fb8aa3b58587820 */ /* 0x000fe20000400000 */
[----:B------:R-:W-:Y:S01]  /*1b40*/  FMUL R3, R3, 1.4426950216293334961 ;  /* 0x3fb8aa3b03037820 */ /* 0x000fe20000400000 */
[----:B--2---:R-:W-:-:S02]  /*1b50*/  FADD R58, R60, R109 ;  /* 0x0000006d3c3a7221 */ /* 0x004fc40000000000 */
[----:B------:R-:W0:Y:S02]  /*1b60*/  MUFU.EX2 R107, R88 ;  /* 0x00000058006b7308 */ /* 0x000e240000000800 */
[C---:B----4-:R-:W-:Y:S01]  /*1b70*/  FADD R86, R61.reuse, R58 ;  /* 0x0000003a3d567221 */ /* 0x050fe20000000000 */
[----:B------:R-:W-:-:S05]  /*1b80*/  F2FP.BF16.F32.PACK_AB R58, R61, R60 ;  /* 0x0000003c3d3a723e */ /* 0x000fca00000010ff */
[----:B------:R-:W1:Y:S08]  /*1b90*/  MUFU.EX2 R60, R3 ;  /* 0x00000003003c7308 */ /* 0x000e700000000800 */
[----:B------:R-:W2:Y:S08]  /*1ba0*/  MUFU.EX2 R59, R59 ;  /* 0x0000003b003b7308 */ /* 0x000eb00000000800 */
[----:B------:R-:W-:Y:S08]  /*1bb0*/  MUFU.EX2 R62, R62 ;  /* 0x0000003e003e7308 */ /* 0x000ff00000000800 */
[----:B------:R-:W4:Y:S01]  /*1bc0*/  MUFU.EX2 R63, R63 ;  /* 0x0000003f003f7308 */ /* 0x000f220000000800 */
[----:B------:R-:W-:Y:S01]  /*1bd0*/  F2FP.BF16.F32.PACK_AB R56, R57, R56 ;  /* 0x000000383938723e */ /* 0x000fe200000010ff */
[-C--:B0-----:R-:W-:Y:S01]  /*1be0*/  FMUL R24, R24, R107.reuse ;  /* 0x0000006b18187220 */ /* 0x081fe20000400000 */
[-C--:B------:R-:W-:Y:S01]  /*1bf0*/  FMUL R25, R25, R107.reuse ;  /* 0x0000006b19197220 */ /* 0x080fe20000400000 */
        /* <DEDUP_REMOVED lines=13> */
[----:B------:R-:W-:Y:S01]  /*1cd0*/  FMUL R53, R53, R107 ;  /* 0x0000006b35357220 */ /* 0x000fe20000400000 */
[-C--:B-1----:R-:W-:Y:S01]  /*1ce0*/  FMUL R26, R26, R60.reuse ;  /* 0x0000003c1a1a7220 */ /* 0x082fe20000400000 */
        /* <DEDUP_REMOVED lines=15> */
[----:B--2---:R-:W-:Y:S01]  /*1de0*/  FADD R111, R90, R59 ;  /* 0x0000003b5a6f7221 */ /* 0x004fe20000000000 */
[----:B------:R-:W-:-:S02]  /*1df0*/  F2FP.BF16.F32.PACK_AB R57, R59, R90 ;  /* 0x0000005a3b39723e */ /* 0x000fc400000010ff */
[----:B----4-:R-:W-:Y:S01]  /*1e00*/  F2FP.BF16.F32.PACK_AB R59, R63, R62 ;  /* 0x0000003e3f3b723e */ /* 0x010fe200000010ff */
[----:B---3--:R-:W-:Y:S01]  /*1e10*/  BAR.SYNC.DEFER_BLOCKING 0x0 ;  /* 0x0000000000007b1d */ /* 0x008fe20000010000 */
[----:B------:R-:W-:-:S05]  /*1e20*/  FADD R92, R62, R111 ;  /* 0x0000006f3e5c7221 */ /* 0x000fca0000000000 */
[----:B------:R-:W-:Y:S01]  /*1e30*/  UMOV UR11, 0xc0000010 ;  /* 0xc0000010000b7882 */ /* 0x000fe20000000000 */
[----:B------:R-:W-:Y:S01]  /*1e40*/  FADD R92, R63, R92 ;  /* 0x0000005c3f5c7221 */ /* 0x000fe20000000000 */
[----:B------:R-:W-:-:S06]  /*1e50*/  WARPGROUP.ARRIVE ;  /* 0x00000000000079c5 */ /* 0x000fcc0000000000 */
[----:B------:R-:W-:Y:S01]  /*1e60*/  HGMMA.64x64x16.F32.BF16 R24, R56, gdesc[UR8], R24, gsb0 ;  /* 0x00e0000838187df0 */ /* 0x000fe20008001818 */
[----:B------:R-:W0:Y:S04]  /*1e70*/  SHFL.BFLY PT, R3, R86, 0x2, 0x1f ;  /* 0x0c401f0056037f89 */ /* 0x000e2800000e0000 */
[----:B------:R-:W1:Y:S01]  /*1e80*/  SHFL.BFLY PT, R61, R92, 0x2, 0x1f ;  /* 0x0c401f005c3d7f89 */ /* 0x000e6200000e0000 */
[----:B------:R-:W-:Y:S01]  /*1e90*/  UIADD3 UR4, UR4, 0x10, URZ ;  /* 0x0000001004047890 */ /* 0x000fe2000fffe03f */
[----:B0-----:R-:W-:Y:S01]  /*1ea0*/  FADD R3, R86, R3 ;  /* 0x0000000356037221 */ /* 0x001fe20000000000 */
[----:B-1----:R-:W-:-:S04]  /*1eb0*/  FADD R61, R92, R61 ;  /* 0x0000003d5c3d7221 */ /* 0x002fc80000000000 */
[----:B------:R-:W0:Y:S04]  /*1ec0*/  SHFL.BFLY PT, R62, R3, 0x1, 0x1f ;  /* 0x0c201f00033e7f89 */ /* 0x000e2800000e0000 */
[----:B------:R-:W1:Y:S01]  /*1ed0*/  SHFL.BFLY PT, R88, R61, 0x1, 0x1f ;  /* 0x0c201f003d587f89 */ /* 0x000e6200000e0000 */
[----:B------:R-:W-:Y:S01]  /*1ee0*/  ISETP.LE.AND P0, PT, R84, UR4, PT ;  /* 0x0000000454007c0c */ /* 0x000fe2000bf03270 */
[----:B------:R-:W-:Y:S01]  /*1ef0*/  IMAD R87, R7, 0x10, R87 ;  /* 0x0000001007577824 */ /* 0x000fe200078e0257 */
[----:B------:R-:W-:Y:S01]  /*1f00*/  LEA R89, R5, R89, 0x4 ;  /* 0x0000005905597211 */ /* 0x000fe200078e20ff */
[----:B------:R-:W-:Y:S02]  /*1f10*/  IMAD.MOV.U32 R86, RZ, RZ, R105 ;  /* 0x000000ffff567224 */ /* 0x000fe400078e0069 */
[----:B0-----:R-:W-:Y:S01]  /*1f20*/  FADD R62, R3, R62 ;  /* 0x0000003e033e7221 */ /* 0x001fe20000000000 */
[----:B-1----:R-:W-:-:S03]  /*1f30*/  FADD R63, R61, R88 ;  /* 0x000000583d3f7221 */ /* 0x002fc60000000000 */
[----:B------:R-:W-:Y:S01]  /*1f40*/  FFMA R6, R107, R6, R62 ;  /* 0x000000066b067223 */ /* 0x000fe2000000003e */
[----:B------:R-:W-:Y:S02]  /*1f50*/  IMAD.MOV.U32 R3, RZ, RZ, R105 ;  /* 0x000000ffff037224 */ /* 0x000fe400078e0069 */
[----:B------:R-:W-:Y:S01]  /*1f60*/  FFMA R85, R60, R85, R63 ;  /* 0x000000553c557223 */ /* 0x000fe2000000003f */
[----:B------:R-:W-:Y:S01]  /*1f70*/  IMAD.MOV.U32 R88, RZ, RZ, R4 ;  /* 0x000000ffff587224 */ /* 0x000fe200078e0004 */
[----:B------:R-:W-:Y:S02]  /*1f80*/  WARPGROUP.DEPBAR.LE gsb0, 0x0 ;  /* 0x00008000000079c5 */ /* 0x000fe40000010000 */
[----:B------:R-:W-:Y:S05]  /*1f90*/  @!P0 BRA `(.L_x_1) ;  /* 0xfffffff400288947 */ /* 0x000fea000383ffff */
.L_x_0:
[----:B------:R-:W-:Y:S01]  /*1fa0*/  FMUL R8, R55, 0.25 ;  /* 0x3e80000037087820 */ /* 0x000fe20000400000 */
[----:B------:R-:W-:Y:S01]  /*1fb0*/  FSETP.GT.AND P0, PT, |R85|, 8.50705917302346158658e+37, PT ;  /* 0x7e8000005500780b */ /* 0x000fe20003f04200 */
[----:B------:R-:W-:Y:S01]  /*1fc0*/  FMUL R7, R50, 0.25 ;  /* 0x3e80000032077820 */ /* 0x000fe20000400000 */
[----:B------:R-:W-:Y:S02]  /*1fd0*/  IMAD.MOV.U32 R9, RZ, RZ, R6 ;  /* 0x000000ffff097224 */ /* 0x000fe400078e0006 */
[----:B------:R-:W-:Y:S01]  /*1fe0*/  FMUL R5, R54, 0.25 ;  /* 0x3e80000036057820 */ /* 0x000fe20000400000 */
[----:B------:R-:W-:Y:S01]  /*1ff0*/  FSEL R23, R8, R55, P0 ;  /* 0x0000003708177208 */ /* 0x000fe20000000000 */
[----:B------:R-:W-:Y:S01]  /*2000*/  FMUL R6, R53, 0.25 ;  /* 0x3e80000035067820 */ /* 0x000fe20000400000 */
[----:B------:R-:W-:Y:S01]  /*2010*/  FSEL R8, R7, R50, P0 ;  /* 0x0000003207087208 */ /* 0x000fe20000000000 */
[----:B------:R-:W-:Y:S01]  /*2020*/  FMUL R7, R26, 0.25 ;  /* 0x3e8000001a077820 */ /* 0x000fe20000400000 */
[----:B------:R-:W-:Y:S01]  /*2030*/  FSETP.GT.AND P1, PT, |R9|, 8.50705917302346158658e+37, PT ;  /* 0x7e8000000900780b */ /* 0x000fe20003f24200 */
[----:B------:R-:W-:Y:S01]  /*2040*/  FMUL R10, R51, 0.25 ;  /* 0x3e800000330a7820 */ /* 0x000fe20000400000 */
[----:B------:R-:W-:Y:S01]  /*2050*/  FSEL R22, R5, R54, P0 ;  /* 0x0000003605167208 */ /* 0x000fe20000000000 */
        /* <DEDUP_REMOVED lines=26> */
[----:B------:R-:W-:Y:S01]  /*2200*/  LOP3.LUT R6, R2, 0x7, RZ, 0xc0, !PT ;  /* 0x0000000702067812 */ /* 0x000fe200078ec0ff */
        /* <DEDUP_REMOVED lines=9> */
[----:B------:R-:W-:Y:S01]  /*22a0*/  LEA R7, R6, UR6, 0x4 ;  /* 0x0000000606077c11 */ /* 0x000fe2000f8e20ff */
[----:B------:R-:W-:Y:S01]  /*22b0*/  FMUL R17, R34, 0.25 ;  /* 0x3e80000022117820 */ /* 0x000fe20000400000 */
[----:B------:R-:W-:Y:S01]  /*22c0*/  FSEL R46, R5, R36, P1 ;  /* 0x00000024052e7208 */ /* 0x000fe20000800000 */
[----:B------:R-:W-:Y:S01]  /*22d0*/  FMUL R5, R24, 0.25 ;  /* 0x3e80000018057820 */ /* 0x000fe20000400000 */
[----:B------:R-:W-:Y:S01]  /*22e0*/  FSEL R53, R53, R28, P1 ;  /* 0x0000001c35357208 */ /* 0x000fe20000800000 */
[--C-:B------:R-:W-:Y:S01]  /*22f0*/  IMAD R28, R6, -0x8, R7.reuse ;  /* 0xfffffff8061c7824 */ /* 0x100fe200078e0207 */
[----:B------:R-:W-:Y:S01]  /*2300*/  FSEL R11, R32, R25, P1 ;  /* 0x00000019200b7208 */ /* 0x000fe20000800000 */
[C---:B------:R-:W-:Y:S01]  /*2310*/  IMAD.SHL.U32 R6, R2.reuse, 0x4, RZ ;  /* 0x0000000402067824 */ /* 0x040fe200078e00ff */
[----:B------:R-:W-:Y:S01]  /*2320*/  LOP3.LUT R32, R2, 0x8, RZ, 0xc0, !PT ;  /* 0x0000000802207812 */ /* 0x000fe200078ec0ff */
[----:B------:R-:W-:Y:S01]  /*2330*/  FMUL R54, R27, 0.25 ;  /* 0x3e8000001b367820 */ /* 0x000fe20000400000 */
[----:B------:R-:W-:Y:S01]  /*2340*/  FSEL R66, R5, R24, P1 ;  /* 0x0000001805427208 */ /* 0x000fe20000800000 */
[C---:B------:R-:W-:Y:S01]  /*2350*/  FMUL R24, R85.reuse, 8388608 ;  /* 0x4b00000055187820 */ /* 0x040fe20000400000 */
[----:B------:R-:W-:Y:S01]  /*2360*/  FSETP.GEU.AND P4, PT, |R85|, 1.175494350822287508e-38, PT ;  /* 0x008000005500780b */ /* 0x000fe20003f8e200 */
[----:B------:R-:W-:Y:S01]  /*2370*/  IMAD R7, R32, 0x80, R7 ;  /* 0x0000008020077824 */ /* 0x000fe200078e0207 */
[----:B------:R-:W-:Y:S01]  /*2380*/  LOP3.LUT R5, R6, 0xc0, RZ, 0xc0, !PT ;  /* 0x000000c006057812 */ /* 0x000fe200078ec0ff */
[C---:B------:R-:W-:Y:S01]  /*2390*/  FMUL R6, R9.reuse, 8388608 ;  /* 0x4b00000009067820 */ /* 0x040fe20000400000 */
[----:B------:R-:W-:Y:S01]  /*23a0*/  LOP3.LUT R36, R2, 0x70, RZ, 0xc0, !PT ;  /* 0x0000007002247812 */ /* 0x000fe200078ec0ff */
[----:B------:R-:W-:Y:S01]  /*23b0*/  BAR.SYNC.DEFER_BLOCKING 0x0 ;  /* 0x0000000000007b1d */ /* 0x000fe20000010000 */
[----:B------:R-:W-:Y:S01]  /*23c0*/  FSETP.GEU.AND P2, PT, R9, 1.175494350822287508e-38, PT ;  /* 0x008000000900780b */ /* 0x000fe20003f4e000 */
[----:B------:R-:W-:Y:S01]  /*23d0*/  FMUL R38, R41, 0.25 ;  /* 0x3e80000029267820 */ /* 0x000fe20000400000 */
[----:B------:R-:W-:-:S02]  /*23e0*/  FSETP.GEU.AND P3, PT, R85, 1.175494350822287508e-38, PT ;  /* 0x008000005500780b */ /* 0x000fc40003f6e000 */
[----:B------:R-:W-:Y:S01]  /*23f0*/  LEA R36, R36, R7, 0x3 ;  /* 0x0000000724247211 */ /* 0x000fe200078e18ff */
[----:B------:R-:W-:Y:S01]  /*2400*/  ULDC.64 UR4, c[0x0][0x270] ;  /* 0x00009c0000047ab9 */ /* 0x000fe20000000a00 */
[----:B------:R-:W-:Y:S01]  /*2410*/  FSEL R7, R6, R9, !P2 ;  /* 0x0000000906077208 */ /* 0x000fe20005000000 */
[----:B------:R-:W-:Y:S01]  /*2420*/  @!P4 FMUL R23, R23, 16777216 ;  /* 0x4b8000001717c820 */ /* 0x000fe20000400000 */
[----:B------:R-:W-:Y:S01]  /*2430*/  FSEL R6, R24, R85, !P3 ;  /* 0x0000005518067208 */ /* 0x000fe20005800000 */
[----:B------:R-:W-:Y:S01]  /*2440*/  @P0 FMUL R85, R85, 0.25 ;  /* 0x3e80000055550820 */ /* 0x000fe20000400000 */
[----:B------:R-:W-:Y:S01]  /*2450*/  FSEL R19, R12, R47, P0 ;  /* 0x0000002f0c137208 */ /* 0x000fe20000000000 */
[----:B------:R-:W-:Y:S01]  /*2460*/  FMUL R12, R49, 0.25 ;  /* 0x3e800000310c7820 */ /* 0x000fe20000400000 */
[----:B------:R-:W-:Y:S01]  /*2470*/  FSEL R20, R20, R43, P0 ;  /* 0x0000002b14147208 */ /* 0x000fe20000000000 */
[----:B------:R-:W-:Y:S01]  /*2480*/  @!P4 FMUL R85, R85, 16777216 ;  /* 0x4b8000005555c820 */ /* 0x000fe20000400000 */
[----:B------:R-:W-:Y:S01]  /*2490*/  VIADD R24, R6, 0xc0cafb0d ;  /* 0xc0cafb0d06187836 */ /* 0x000fe20000000000 */
[----:B------:R-:W-:Y:S01]  /*24a0*/  FSEL R16, R16, R35, P0 ;  /* 0x0000002310107208 */ /* 0x000fe20000000000 */
[----:B------:R-:W-:Y:S01]  /*24b0*/  FMUL R47, R44, 0.25 ;  /* 0x3e8000002c2f7820 */ /* 0x000fe20000400000 */
[----:B------:R-:W-:Y:S01]  /*24c0*/  FSEL R12, R12, R49, P1 ;  /* 0x000000310c0c7208 */ /* 0x000fe20000800000 */
[----:B------:R-:W-:Y:S01]  /*24d0*/  IMAD.IADD R49, R5, 0x1, R28 ;  /* 0x0000000105317824 */ /* 0x000fe200078e021c */
[----:B------:R-:W0:Y:S01]  /*24e0*/  MUFU.RCP R85, R85 ;  /* 0x0000005500557308 */ /* 0x000e220000001000 */
[----:B------:R-:W-:Y:S01]  /*24f0*/  VIADD R5, R7, 0xc0cafb0d ;  /* 0xc0cafb0d07057836 */ /* 0x000fe20000000000 */
[----:B------:R-:W-:Y:S01]  /*2500*/  FSEL R17, R17, R34, P0 ;  /* 0x0000002211117208 */ /* 0x000fe20000000000 */
[----:B------:R-:W-:Y:S01]  /*2510*/  @!P4 FMUL R22, R22, 16777216 ;  /* 0x4b8000001616c820 */ /* 0x000fe20000400000 */
[----:B------:R-:W-:Y:S01]  /*2520*/  FSEL R54, R54, R27, P0 ;  /* 0x0000001b36367208 */ /* 0x000fe20000000000 */
[----:B------:R-:W-:Y:S01]  /*2530*/  @!P4 FMUL R51, R51, 16777216 ;  /* 0x4b8000003333c820 */ /* 0x000fe20000400000 */
[----:B------:R-:W-:Y:S01]  /*2540*/  FSETP.GEU.AND P0, PT, |R9|, 1.175494350822287508e-38, PT ;  /* 0x008000000900780b */ /* 0x000fe20003f0e200 */
[----:B------:R-:W-:Y:S01]  /*2550*/  @!P4 FMUL R8, R8, 16777216 ;  /* 0x4b8000000808c820 */ /* 0x000fe20000400000 */
[----:B------:R-:W-:Y:S01]  /*2560*/  LOP3.LUT R28, R5, 0xff800000, RZ, 0xc0, !PT ;  /* 0xff800000051c7812 */ /* 0x000fe200078ec0ff */
[----:B------:R-:W-:Y:S01]  /*2570*/  @!P4 FMUL R19, R19, 16777216 ;  /* 0x4b8000001313c820 */ /* 0x000fe20000400000 */
[----:B------:R-:W-:Y:S01]  /*2580*/  LOP3.LUT R29, R24, 0xff800000, RZ, 0xc0, !PT ;  /* 0xff800000181d7812 */ /* 0x000fe200078ec0ff */
[----:B------:R-:W-:Y:S01]  /*2590*/  @!P4 FMUL R18, R18, 16777216 ;  /* 0x4b8000001212c820 */ /* 0x000fe20000400000 */
[----:B------:R-:W-:Y:S01]  /*25a0*/  FSEL R47, R47, R44, P1 ;  /* 0x0000002c2f2f7208 */ /* 0x000fe20000800000 */
[----:B------:R-:W-:Y:S01]  /*25b0*/  @!P4 FMUL R20, R20, 16777216 ;  /* 0x4b8000001414c820 */ /* 0x000fe20000400000 */
[----:B------:R-:W-:Y:S01]  /*25c0*/  FSEL R43, RZ, -23, P2 ;  /* 0xc1b80000ff2b7808 */ /* 0x000fe20001000000 */
[----:B------:R-:W-:Y:S01]  /*25d0*/  @!P4 FMUL R21, R21, 16777216 ;  /* 0x4b8000001515c820 */ /* 0x000fe20000400000 */
[----:B------:R-:W-:Y:S01]  /*25e0*/  FSEL R44, RZ, -23, P3 ;  /* 0xc1b80000ff2c7808 */ /* 0x000fe20001800000 */
[----:B------:R-:W-:Y:S01]  /*25f0*/  @!P4 FMUL R15, R15, 16777216 ;  /* 0x4b8000000f0fc820 */ /* 0x000fe20000400000 */
[----:B------:R-:W-:Y:S01]  /*2600*/  I2FP.F32.S32 R24, R28 ;  /* 0x0000001c00187245 */ /* 0x000fe20000201400 */
[----:B------:R-:W-:Y:S01]  /*2610*/  @!P4 FMUL R14, R14, 16777216 ;  /* 0x4b8000000e0ec820 */ /* 0x000fe20000400000 */
[----:B------:R-:W-:Y:S01]  /*2620*/  I2FP.F32.S32 R25, R29 ;  /* 0x0000001d00197245 */ /* 0x000fe20000201400 */
[----:B------:R-:W-:Y:S01]  /*2630*/  @!P4 FMUL R16, R16, 16777216 ;  /* 0x4b8000001010c820 */ /* 0x000fe20000400000 */
[----:B------:R-:W-:Y:S01]  /*2640*/  @!P4 FMUL R17, R17, 16777216 ;  /* 0x4b8000001111c820 */ /* 0x000fe20000400000 */
[----:B------:R-:W-:Y:S01]  /*2650*/  @!P4 FMUL R31, R31, 16777216 ;  /* 0x4b8000001f1fc820 */ /* 0x000fe20000400000 */
[----:B------:R-:W-:Y:S01]  /*2660*/  @!P4 FMUL R30, R30, 16777216 ;  /* 0x4b8000001e1ec820 */ /* 0x000fe20000400000 */
[----:B------:R-:W-:Y:S01]  /*2670*/  @!P4 FMUL R54, R54, 16777216 ;  /* 0x4b8000003636c820 */ /* 0x000fe20000400000 */
[----:B------:R-:W-:Y:S01]  /*2680*/  @!P4 FMUL R60, R60, 16777216 ;  /* 0x4b8000003c3cc820 */ /* 0x000fe20000400000 */
[----:B------:R-:W-:Y:S01]  /*2690*/  @P1 FMUL R9, R9, 0.25 ;  /* 0x3e80000009091820 */ /* 0x000fe20000400000 */
[----:B------:R-:W-:-:S02]  /*26a0*/  IMAD.IADD R29, R6, 0x1, -R29 ;  /* 0x00000001061d7824 */ /* 0x000fc400078e0a1d */
[----:B------:R-:W-:Y:S01]  /*26b0*/  FFMA.FTZ R43, R24, 1.1920928955078125e-07, R43 ;  /* 0x34000000182b7823 */ /* 0x000fe2000001002b */
[----:B------:R-:W-:Y:S01]  /*26c0*/  FFMA.FTZ R44, R25, 1.1920928955078125e-07, R44 ;  /* 0x34000000192c7823 */ /* 0x000fe2000001002c */
[C---:B0-----:R-:W-:Y:S01]  /*26d0*/  FMUL R23, R85.reuse, R23 ;  /* 0x0000001755177220 */ /* 0x041fe20000400000 */
[C---:B------:R-:W-:Y:S01]  /*26e0*/  FMUL R22, R85.reuse, R22 ;  /* 0x0000001655167220 */ /* 0x040fe20000400000 */
        /* <DEDUP_REMOVED lines=13> */
[----:B------:R-:W-:Y:S01]  /*27c0*/  FMUL R85, R85, R60 ;  /* 0x0000003c55557220 */ /* 0x000fe20000400000 */
[----:B------:R-:W-:Y:S01]  /*27d0*/  @!P0 FMUL R9, R9, 16777216 ;  /* 0x4b80000009098820 */ /* 0x000fe20000400000 */
[----:B------:R-:W-:-:S02]  /*27e0*/  IMAD.MOV.U32 R60, RZ, RZ, 0x3dc6b27f ;  /* 0x3dc6b27fff3c7424 */ /* 0x000fc400078e00ff */
[----:B------:R-:W-:Y:S01]  /*27f0*/  FADD R54, R29, -1 ;  /* 0xbf8000001d367421 */ /* 0x000fe20000000000 */
[----:B------:R-:W-:Y:S01]  /*2800*/  IMAD.IADD R28, R7, 0x1, -R28 ;  /* 0x00000001071c7824 */ /* 0x000fe200078e0a1c */
[----:B------:R0:W1:Y:S01]  /*2810*/  MUFU.RCP R67, R9 ;  /* 0x0000000900437308 */ /* 0x0000620000001000 */
[----:B------:R-:W-:Y:S01]  /*2820*/  @!P0 FMUL R12, R12, 16777216 ;  /* 0x4b8000000c0c8820 */ /* 0x000fe20000400000 */
[----:B------:R-:W-:Y:S01]  /*2830*/  @!P0 FMUL R11, R11, 16777216 ;  /* 0x4b8000000b0b8820 */ /* 0x000fe20000400000 */
[----:B------:R-:W-:Y:S01]  /*2840*/  FADD R51, R28, -1 ;  /* 0xbf8000001c337421 */ /* 0x000fe20000000000 */
[----:B------:R-:W-:Y:S01]  /*2850*/  @!P0 FMUL R10, R10, 16777216 ;  /* 0x4b8000000a0a8820 */ /* 0x000fe20000400000 */
[----:B------:R-:W-:Y:S01]  /*2860*/  @!P0 FMUL R13, R13, 16777216 ;  /* 0x4b8000000d0d8820 */ /* 0x000fe20000400000 */
[----:B------:R-:W-:Y:S01]  /*2870*/  @!P0 FMUL R53, R53, 16777216 ;  /* 0x4b80000035358820 */ /* 0x000fe20000400000 */
[CC--:B------:R-:W-:Y:S01]  /*2880*/  FFMA.FTZ R8, R51.reuse, R60.reuse, -0.16845393180847167969 ;  /* 0xbe2c7f3033087423 */ /* 0x0c0fe2000001003c */
[----:B------:R-:W-:Y:S01]  /*2890*/  @!P0 FMUL R66, R66, 16777216 ;  /* 0x4b80000042428820 */ /* 0x000fe20000400000 */
[----:B0-----:R-:W-:Y:S01]  /*28a0*/  FFMA.FTZ R9, R54, R60, -0.16845393180847167969 ;  /* 0xbe2c7f3036097423 */ /* 0x001fe2000001003c */
[----:B------:R-:W0:Y:S01]  /*28b0*/  LDC R34, c[0x0][0x278] ;  /* 0x00009e00ff227b82 */ /* 0x000e220000000800 */
[----:B------:R-:W-:Y:S01]  /*28c0*/  FFMA.FTZ R8, R51, R8, 0.1716887056827545166 ;  /* 0x3e2fcf2a33087423 */ /* 0x000fe20000010008 */
[----:B------:R-:W-:Y:S01]  /*28d0*/  FSEL R41, R38, R41, P1 ;  /* 0x0000002926297208 */ /* 0x000fe20000800000 */
[----:B------:R-:W-:Y:S01]  /*28e0*/  FFMA.FTZ R9, R54, R9, 0.1716887056827545166 ;  /* 0x3e2fcf2a36097423 */ /* 0x000fe20000010009 */
[----:B------:R-:W-:Y:S01]  /*28f0*/  FMUL R38, R33, 0.25 ;  /* 0x3e80000021267820 */ /* 0x000fe20000400000 */
[----:B------:R-:W-:Y:S01]  /*2900*/  FFMA.FTZ R8, R51, R8, -0.17900948226451873779 ;  /* 0xbe374e4333087423 */ /* 0x000fe20000010008 */
[----:B------:R-:W-:Y:S01]  /*2910*/  ISETP.GE.U32.AND P2, PT, R6, 0x7f800000, PT ;  /* 0x7f8000000600780c */ /* 0x000fe20003f46070 */
[C---:B------:R-:W-:Y:S01]  /*2920*/  FFMA.FTZ R9, R54.reuse, R9, -0.17900948226451873779 ;  /* 0xbe374e4336097423 */ /* 0x040fe20000010009 */
[----:B-1----:R-:W-:Y:S01]  /*2930*/  FMUL R29, R67, R12 ;  /* 0x0000000c431d7220 */ /* 0x002fe20000400000 */
[----:B------:R-:W-:Y:S01]  /*2940*/  FFMA.FTZ R8, R51, R8, 0.20512372255325317383 ;  /* 0x3e520bf433087423 */ /* 0x000fe20000010008 */
[C---:B------:R-:W-:Y:S01]  /*2950*/  FMUL R12, R67.reuse, R11 ;  /* 0x0000000b430c7220 */ /* 0x040fe20000400000 */
[C---:B------:R-:W-:Y:S01]  /*2960*/  FFMA.FTZ R9, R54.reuse, R9, 0.20512372255325317383 ;  /* 0x3e520bf436097423 */ /* 0x040fe20000010009 */
[----:B------:R-:W-:Y:S01]  /*2970*/  FMUL R28, R67, R10 ;  /* 0x0000000a431c7220 */ /* 0x000fe20000400000 */
[----:B------:R-:W-:Y:S01]  /*2980*/  FFMA.FTZ R8, R51, R8, -0.24046532809734344482 ;  /* 0xbe763c8b33087423 */ /* 0x000fe20000010008 */
[C---:B------:R-:W-:Y:S01]  /*2990*/  FMUL R13, R67.reuse, R13 ;  /* 0x0000000d430d7220 */ /* 0x040fe20000400000 */
[C---:B------:R-:W-:Y:S01]  /*29a0*/  FFMA.FTZ R9, R54.reuse, R9, -0.24046532809734344482 ;  /* 0xbe763c8b36097423 */ /* 0x040fe20000010009 */
[----:B------:R-:W-:Y:S01]  /*29b0*/  FMUL R53, R67, R53 ;  /* 0x0000003543357220 */ /* 0x000fe20000400000 */
[----:B------:R-:W-:Y:S01]  /*29c0*/  FFMA.FTZ R8, R51, R8, 0.28857114911079406738 ;  /* 0x3e93bf9933087423 */ /* 0x000fe20000010008 */
[----:B------:R-:W-:Y:S01]  /*29d0*/  FMUL R66, R67, R66 ;  /* 0x0000004243427220 */ /* 0x000fe20000400000 */
[----:B------:R-:W-:Y:S01]  /*29e0*/  FFMA.FTZ R9, R54, R9, 0.28857114911079406738 ;  /* 0x3e93bf9936097423 */ /* 0x000fe20000010009 */
[----:B------:R-:W-:Y:S01]  /*29f0*/  FSEL R38, R38, R33, P1 ;  /* 0x0000002126267208 */ /* 0x000fe20000800000 */
[----:B------:R-:W-:Y:S01]  /*2a00*/  FFMA.FTZ R10, R51, R8, -0.36067417263984680176 ;  /* 0xbeb8aa49330a7423 */ /* 0x000fe20000010008 */
[----:B------:R-:W-:Y:S01]  /*2a10*/  @!P0 FMUL R55, R55, 16777216 ;  /* 0x4b80000037378820 */ /* 0x000fe20000400000 */
[C---:B------:R-:W-:Y:S01]  /*2a20*/  FFMA.FTZ R11, R54.reuse, R9, -0.36067417263984680176 ;  /* 0xbeb8aa49360b7423 */ /* 0x040fe20000010009 */
[----:B------:R-:W-:Y:S01]  /*2a30*/  F2FP.BF16.F32.PACK_AB R9, R13, R12 ;  /* 0x0000000c0d09723e */ /* 0x000fe200000010ff */
[----:B------:R-:W-:Y:S01]  /*2a40*/  FFMA.FTZ R10, R51, R10, 0.48089820146560668945 ;  /* 0x3ef6384a330a7423 */ /* 0x000fe2000001000a */
[----:B------:R-:W-:Y:S01]  /*2a50*/  F2FP.BF16.F32.PACK_AB R8, R53, R66 ;  /* 0x000000423508723e */ /* 0x000fe200000010ff */
[----:B------:R-:W-:Y:S01]  /*2a60*/  FFMA.FTZ R11, R54, R11, 0.48089820146560668945 ;  /* 0x3ef6384a360b7423 */ /* 0x000fe2000001000b */
[----:B------:R-:W-:Y:S01]  /*2a70*/  @!P0 FMUL R40, R40, 16777216 ;  /* 0x4b80000028288820 */ /* 0x000fe20000400000 */
[----:B------:R-:W-:Y:S01]  /*2a80*/  FFMA.FTZ R12, R51, R10, -0.72134751081466674805 ;  /* 0xbf38aa3b330c7423 */ /* 0x000fe2000001000a */
[----:B------:R-:W-:Y:S01]  /*2a90*/  F2FP.BF16.F32.PACK_AB R10, R64, R85 ;  /* 0x00000055400a723e */ /* 0x000fe200000010ff */
[----:B------:R-:W-:Y:S01]  /*2aa0*/  FFMA.FTZ R11, R54, R11, -0.72134751081466674805 ;  /* 0xbf38aa3b360b7423 */ /* 0x000fe2000001000b */
[----:B------:R-:W-:Y:S01]  /*2ab0*/  @!P0 FMUL R38, R38, 16777216 ;  /* 0x4b80000026268820 */ /* 0x000fe20000400000 */
[----:B------:R-:W-:Y:S01]  /*2ac0*/  SHF.R.U32.HI R27, RZ, 0x6, R2 ;  /* 0x00000006ff1b7819 */ /* 0x000fe20000011602 */
[C---:B------:R-:W-:Y:S01]  /*2ad0*/  FMUL R73, R67.reuse, R55 ;  /* 0x0000003743497220 */ /* 0x040fe20000400000 */
[----:B------:R-:W-:Y:S01]  /*2ae0*/  FMUL R13, R54, R11 ;  /* 0x0000000b360d7220 */ /* 0x000fe20000400000 */
[----:B------:R-:W-:Y:S01]  /*2af0*/  F2FP.BF16.F32.PACK_AB R11, R62, R75 ;  /* 0x0000004b3e0b723e */ /* 0x000fe200000010ff */
[C---:B------:R-:W-:Y:S01]  /*2b00*/  FMUL R55, R67.reuse, R40 ;  /* 0x0000002843377220 */ /* 0x040fe20000400000 */
[----:B------:R-:W-:Y:S01]  /*2b10*/  FMUL R38, R67, R38 ;  /* 0x0000002643267220 */ /* 0x000fe20000400000 */
[C---:B------:R-:W-:Y:S01]  /*2b20*/  FMUL R13, R54.reuse, R13 ;  /* 0x0000000d360d7220 */ /* 0x040fe20000400000 */
[----:B------:R-:W-:Y:S01]  /*2b30*/  SGXT.U32 R27, R27, 0x1 ;  /* 0x000000011b1b781a */ /* 0x000fe20000000000 */
[----:B------:R1:W-:Y:S01]  /*2b40*/  STSM.16.M88.4 [R36], R8 ;  /* 0x0000000824007844 */ /* 0x0003e20000000200 */
[----:B------:R-:W-:Y:S01]  /*2b50*/  FMUL R12, R51, R12 ;  /* 0x0000000c330c7220 */ /* 0x000fe20000400000 */
[----:B------:R-:W-:Y:S01]  /*2b60*/  FFMA.FTZ R13, R54, 1.4426950216293334961, R13 ;  /* 0x3fb8aa3b360d7823 */ /* 0x000fe2000001000d */
[----:B------:R-:W-:Y:S01]  /*2b70*/  ISETP.GE.U32.AND P1, PT, R7, 0x7f800000, PT ;  /* 0x7f8000000700780c */ /* 0x000fe20003f26070 */
[----:B0-----:R-:W-:-:S02]  /*2b80*/  IMAD R27, R27, R34, RZ ;  /* 0x000000221b1b7224 */ /* 0x001fc400078e02ff */
[C---:B------:R-:W-:Y:S01]  /*2b90*/  FMUL R12, R51.reuse, R12 ;  /* 0x0000000c330c7220 */ /* 0x040fe20000400000 */
[----:B------:R-:W-:Y:S01]  /*2ba0*/  FADD R44, R44, R13 ;  /* 0x0000000d2c2c7221 */ /* 0x000fe20000000000 */
[----:B------:R-:W-:Y:S02]  /*2bb0*/  @P2 IMAD.MOV.U32 R13, RZ, RZ, 0x7f800000 ;  /* 0x7f800000ff0d2424 */ /* 0x000fe400078e00ff */
[----:B------:R-:W-:Y:S01]  /*2bc0*/  @!P0 FMUL R46, R46, 16777216 ;  /* 0x4b8000002e2e8820 */ /* 0x000fe20000400000 */
[----:B------:R-:W-:Y:S02]  /*2bd0*/  IMAD R61, R34, 0x2, R27 ;  /* 0x00000002223d7824 */ /* 0x000fe400078e021b */
[----:B------:R-:W-:Y:S01]  /*2be0*/  FFMA.FTZ R12, R51, 1.4426950216293334961, R12 ;  /* 0x3fb8aa3b330c7823 */ /* 0x000fe2000001000c */
[----:B------:R-:W-:Y:S01]  /*2bf0*/  @P2 FFMA.FTZ R44, R6, R13, +INF ;  /* 0x7f800000062c2423 */ /* 0x000fe2000001000d */
[----:B------:R-:W-:Y:S01]  /*2c00*/  F2FP.BF16.F32.PACK_AB R13, R55, R38 ;  /* 0x00000026370d723e */ /* 0x000fe200000010ff */
[----:B------:R-:W-:-:S02]  /*2c10*/  IMAD R63, R34, 0x2, R61 ;  /* 0x00000002223f7824 */ /* 0x000fc400078e023d */
[----:B------:R-:W-:Y:S01]  /*2c20*/  @!P0 FMUL R42, R42, 16777216 ;  /* 0x4b8000002a2a8820 */ /* 0x000fe20000400000 */
[----:B------:R-:W-:Y:S01]  /*2c30*/  FADD R43, R43, R12 ;  /* 0x0000000c2b2b7221 */ /* 0x000fe20000000000 */
[----:B-1----:R-:W-:Y:S01]  /*2c40*/  IMAD.SHL.U32 R8, R2, 0x10, RZ ;  /* 0x0000001002087824 */ /* 0x002fe200078e00ff */
[----:B------:R-:W-:Y:S01]  /*2c50*/  @P1 MOV R12, 0x7f800000 ;  /* 0x7f800000000c1802 */ /* 0x000fe20000000f00 */
[C---:B------:R-:W-:Y:S01]  /*2c60*/  FMUL R60, R67.reuse, R46 ;  /* 0x0000002e433c7220 */ /* 0x040fe20000400000 */
[----:B------:R-:W-:Y:S01]  /*2c70*/  LEA R65, R34, R63, 0x1 ;  /* 0x0000003f22417211 */ /* 0x000fe200078e08ff */
[----:B------:R-:W-:Y:S01]  /*2c80*/  FMUL R69, R67, R42 ;  /* 0x0000002a43457220 */ /* 0x000fe20000400000 */
[----:B------:R-:W-:Y:S01]  /*2c90*/  LOP3.LUT R55, R8, 0x7f0, RZ, 0xc0, !PT ;  /* 0x000007f008377812 */ /* 0x000fe200078ec0ff */
[----:B------:R-:W-:Y:S01]  /*2ca0*/  BAR.SYNC.DEFER_BLOCKING 0x0 ;  /* 0x0000000000007b1d */ /* 0x000fe20000010000 */
[----:B------:R-:W-:Y:S01]  /*2cb0*/  @P1 FFMA.FTZ R43, R7, R12, +INF ;  /* 0x7f800000072b1423 */ /* 0x000fe2000001000c */
[----:B------:R-:W-:Y:S01]  /*2cc0*/  IMAD R33, R34, 0x2, R65 ;  /* 0x0000000222217824 */ /* 0x000fe200078e0241 */
[----:B------:R-:W-:Y:S01]  /*2cd0*/  F2FP.BF16.F32.PACK_AB R12, R60, R69 ;  /* 0x000000453c0c723e */ /* 0x000fe200000010ff */
[----:B------:R-:W-:Y:S01]  /*2ce0*/  @!P0 FMUL R45, R45, 16777216 ;  /* 0x4b8000002d2d8820 */ /* 0x000fe20000400000 */
[----:B------:R-:W-:Y:S01]  /*2cf0*/  F2FP.BF16.F32.PACK_AB R14, R14, R17 ;  /* 0x000000110e0e723e */ /* 0x000fe200000010ff */
[----:B------:R-:W-:Y:S01]  /*2d00*/  IMAD R59, R34, 0x2, R33 ;  /* 0x00000002223b7824 */ /* 0x000fe200078e0221 */
[----:B------:R-:W-:Y:S01]  /*2d10*/  F2FP.BF16.F32.PACK_AB R15, R15, R16 ;  /* 0x000000100f0f723e */ /* 0x000fe200000010ff */
[----:B------:R-:W-:Y:S01]  /*2d20*/  @!P0 FMUL R47, R47, 16777216 ;  /* 0x4b8000002f2f8820 */ /* 0x000fe20000400000 */
[----:B------:R-:W-:Y:S01]  /*2d30*/  LEA.HI R5, R32, R49, RZ, 0x1f ;  /* 0x0000003120057211 */ /* 0x000fe200078ff8ff */
[----:B------:R-:W-:-:S02]  /*2d40*/  IMAD R58, R34, 0x2, R59 ;  /* 0x00000002223a7824 */ /* 0x000fc400078e023b */
[----:B------:R-:W-:Y:S01]  /*2d50*/  @!P0 FMUL R41, R41, 16777216 ;  /* 0x4b80000029298820 */ /* 0x000fe20000400000 */
[C---:B------:R-:W-:Y:S01]  /*2d60*/  FMUL R30, R67.reuse, R45 ;  /* 0x0000002d431e7220 */ /* 0x040fe20000400000 */
[C---:B------:R-:W-:Y:S01]  /*2d70*/  FMUL R32, R67.reuse, R47 ;  /* 0x0000002f43207220 */ /* 0x040fe20000400000 */
[----:B------:R-:W-:Y:S02]  /*2d80*/  IMAD R57, R34, 0x2, R58 ;  /* 0x0000000222397824 */ /* 0x000fe400078e023a */
[----:B------:R-:W-:Y:S01]  /*2d90*/  FMUL R71, R67, R41 ;  /* 0x0000002943477220 */ /* 0x000fe20000400000 */
[----:B------:R-:W-:Y:S01]  /*2da0*/  F2FP.BF16.F32.PACK_AB R18, R18, R21 ;  /* 0x000000151212723e */ /* 0x000fe200000010ff */
[----:B------:R-:W-:Y:S01]  /*2db0*/  @!P0 FMUL R48, R48, 16777216 ;  /* 0x4b80000030308820 */ /* 0x000fe20000400000 */
[----:B------:R-:W-:Y:S01]  /*2dc0*/  IMAD R39, R34, 0x2, R57 ;  /* 0x0000000222277824 */ /* 0x000fe200078e0239 */
[----:B------:R-:W-:Y:S01]  /*2dd0*/  F2FP.BF16.F32.PACK_AB R16, R32, R73 ;  /* 0x000000492010723e */ /* 0x000fe200000010ff */
[----:B------:R-:W-:Y:S01]  /*2de0*/  @!P0 FMUL R26, R26, 16777216 ;  /* 0x4b8000001a1a8820 */ /* 0x000fe20000400000 */
[----:B------:R-:W-:Y:S01]  /*2df0*/  F2FP.BF16.F32.PACK_AB R17, R30, R71 ;  /* 0x000000471e11723e */ /* 0x000fe200000010ff */
[C---:B------:R-:W-:Y:S01]  /*2e00*/  IMAD R35, R34.reuse, 0x2, R39 ;  /* 0x0000000222237824 */ /* 0x040fe200078e0227 */
[----:B------:R-:W-:Y:S01]  /*2e10*/  F2FP.BF16.F32.PACK_AB R19, R19, R20 ;  /* 0x000000141313723e */ /* 0x000fe200000010ff */
[----:B------:R-:W0:Y:S01]  /*2e20*/  LDS.128 R8, [R55+UR6] ;  /* 0x0000000637087984 */ /* 0x000e220008000c00 */
[----:B------:R-:W-:Y:S01]  /*2e30*/  FMUL R31, R67, R48 ;  /* 0x00000030431f7220 */ /* 0x000fe20000400000 */
[----:B------:R-:W-:Y:S01]  /*2e40*/  IMAD R37, R34, 0x2, R35 ;  /* 0x0000000222257824 */ /* 0x000fe200078e0223 */
[----:B------:R-:W-:Y:S01]  /*2e50*/  FSETP.NEU.AND P0, PT, R7, RZ, PT ;  /* 0x000000ff0700720b */ /* 0x000fe20003f0d000 */
[----:B------:R-:W-:Y:S01]  /*2e60*/  BAR.SYNC.DEFER_BLOCKING 0x0 ;  /* 0x0000000000007b1d */ /* 0x000fe20000010000 */
[----:B------:R-:W-:Y:S01]  /*2e70*/  FSETP.NEU.AND P1, PT, R6, RZ, PT ;  /* 0x000000ff0600720b */ /* 0x000fe20003f2d000 */
[----:B------:R-:W-:Y:S01]  /*2e80*/  UIMAD UR4, UR16, UR4, URZ ;  /* 0x00000004100472a4 */ /* 0x000fe2000f8e023f */
[----:B------:R-:W-:Y:S01]  /*2e90*/  LEA R56, R34, R37, 0x1 ;  /* 0x0000002522387211 */ /* 0x000fe200078e08ff */
[----:B------:R-:W-:-:S02]  /*2ea0*/  IMAD R38, R0, UR5, RZ ;  /* 0x0000000500267c24 */ /* 0x000fc4000f8e02ff */
[----:B------:R-:W-:Y:S02]  /*2eb0*/  FMUL R26, R67, R26 ;  /* 0x0000001a431a7220 */ /* 0x000fe40000400000 */
[----:B------:R-:W1:Y:S01]  /*2ec0*/  LDC.64 R6, c[0x0][0x228] ;  /* 0x00008a00ff067b82 */ /* 0x000e620000000a00 */
[----:B------:R-:W-:Y:S01]  /*2ed0*/  USHF.L.U32 UR5, UR4, 0x1, URZ ;  /* 0x0000000104057899 */ /* 0x000fe2000800063f */
[----:B------:R-:W-:Y:S01]  /*2ee0*/  IMAD R52, R34, 0x2, R56 ;  /* 0x0000000222347824 */ /* 0x000fe200078e0238 */
[----:B------:R-:W-:Y:S01]  /*2ef0*/  F2FP.BF16.F32.PACK_AB R20, R28, R31 ;  /* 0x0000001f1c14723e */ /* 0x000fe200000010ff */
[----:B------:R-:W-:Y:S01]  /*2f00*/  IMAD.SHL.U32 R21, R38, 0x2, RZ ;  /* 0x0000000226157824 */ /* 0x000fe200078e00ff */
[----:B------:R-:W-:Y:S01]  /*2f10*/  F2FP.BF16.F32.PACK_AB R22, R22, R25 ;  /* 0x000000191616723e */ /* 0x000fe200000010ff */
[----:B------:R-:W-:Y:S01]  /*2f20*/  IMAD R50, R34, 0x2, R52 ;  /* 0x0000000222327824 */ /* 0x000fe200078e0234 */
[----:B------:R-:W-:Y:S01]  /*2f30*/  F2FP.BF16.F32.PACK_AB R23, R23, R24 ;  /* 0x000000181717723e */ /* 0x000fe200000010ff */
[----:B------:R-:W-:Y:S01]  /*2f40*/  IMAD.HI R38, R38, 0x2, RZ ;  /* 0x0000000226267827 */ /* 0x000fe200078e02ff */
[----:B------:R-:W-:-:S02]  /*2f50*/  FSEL R43, R43, -INF , P0 ;  /* 0xff8000002b2b7808 */ /* 0x000fc40000000000 */
[----:B------:R-:W-:Y:S01]  /*2f60*/  FSEL R44, R44, -INF , P1 ;  /* 0xff8000002c2c7808 */ /* 0x000fe20000800000 */
[----:B------:R-:W-:-:S05]  /*2f70*/  IMAD R49, R34, 0x2, R50 ;  /* 0x0000000222317824 */ /* 0x000fca00078e0232 */
[C---:B------:R-:W-:Y:S01]  /*2f80*/  LEA R46, R34.reuse, R49, 0x1 ;  /* 0x00000031222e7211 */ /* 0x040fe200078e08ff */
[----:B------:R-:W-:Y:S01]  /*2f90*/  STSM.16.M88.4 [R36], R12 ;  /* 0x0000000c24007844 */ /* 0x000fe20000000200 */
[----:B------:R-:W-:Y:S03]  /*2fa0*/  BAR.SYNC.DEFER_BLOCKING 0x0 ;  /* 0x0000000000007b1d */ /* 0x000fe60000010000 */
[----:B------:R-:W-:Y:S01]  /*2fb0*/  IMAD R45, R34, 0x2, R46 ;  /* 0x00000002222d7824 */ /* 0x000fe200078e022e */
[----:B-1----:R-:W-:Y:S01]  /*2fc0*/  IADD3 R66, P2, P3, R21, UR5, R6 ;  /* 0x0000000515427c10 */ /* 0x002fe2000fb5e006 */
[----:B------:R-:W-:Y:S01]  /*2fd0*/  UIMAD.WIDE UR4, UR4, 0x2, URZ ;  /* 0x00000002040478a5 */ /* 0x000fe2000f8e023f */
[----:B------:R-:W-:Y:S01]  /*2fe0*/  F2FP.BF16.F32.PACK_AB R21, R26, R29 ;  /* 0x0000001d1a15723e */ /* 0x000fe200000010ff */
[----:B------:R-:W-:Y:S01]  /*2ff0*/  IMAD R40, R34, 0x2, R45 ;  /* 0x0000000222287824 */ /* 0x000fe200078e022d */
[----:B------:R-:W-:-:S02]  /*3000*/  LEA R6, P6, R65, R66, 0x1 ;  /* 0x0000004241067211 */ /* 0x000fc400078c08ff */
[-C--:B------:R-:W-:Y:S01]  /*3010*/  LEA R24, P5, R33, R66.reuse, 0x1 ;  /* 0x0000004221187211 */ /* 0x080fe200078a08ff */
[----:B------:R-:W-:Y:S01]  /*3020*/  IMAD R41, R34, 0x2, R40 ;  /* 0x0000000222297824 */ /* 0x000fe200078e0228 */
[----:B------:R-:W-:Y:S01]  /*3030*/  IADD3.X R86, R38, UR5, R7, P2, P3 ;  /* 0x0000000526567c10 */ /* 0x000fe200097e6407 */
[----:B------:R-:W-:Y:S01]  /*3040*/  ULDC UR4, c[0x0][0x27c] ;  /* 0x00009f0000047ab9 */ /* 0x000fe20000000800 */
[-C--:B------:R-:W-:Y:S01]  /*3050*/  LEA R30, P2, R27, R66.reuse, 0x1 ;  /* 0x000000421b1e7211 */ /* 0x080fe200078408ff */
[C---:B------:R-:W-:Y:S01]  /*3060*/  IMAD R42, R34.reuse, 0x2, R41 ;  /* 0x00000002222a7824 */ /* 0x040fe200078e0229 */
[----:B------:R-:W-:Y:S01]  /*3070*/  LEA R26, P3, R63, R66, 0x1 ;  /* 0x000000423f1a7211 */ /* 0x000fe200078608ff */
[----:B------:R-:W-:Y:S01]  /*3080*/  UIMAD UR4, UR16, UR4, URZ ;  /* 0x00000004100472a4 */ /* 0x000fe2000f8e023f */
[-C--:B------:R-:W-:Y:S01]  /*3090*/  LEA.HI.X.SX32 R31, R27, R86.reuse, 0x1, P2 ;  /* 0x000000561b1f7211 */ /* 0x080fe200010f0eff */
[C---:B------:R-:W-:Y:S01]  /*30a0*/  IMAD R47, R34.reuse, 0x2, R42 ;  /* 0x00000002222f7824 */ /* 0x040fe200078e022a */
[-C--:B------:R-:W-:Y:S01]  /*30b0*/  LEA.HI.X.SX32 R27, R63, R86.reuse, 0x1, P3 ;  /* 0x000000563f1b7211 */ /* 0x080fe200018f0eff */
[----:B------:R-:W-:Y:S01]  /*30c0*/  USHF.L.U32 UR7, UR4, 0x2, URZ ;  /* 0x0000000204077899 */ /* 0x000fe2000800063f */
[-C--:B------:R-:W-:Y:S01]  /*30d0*/  LEA.HI.X.SX32 R7, R65, R86.reuse, 0x1, P6 ;  /* 0x0000005641077211 */ /* 0x080fe200030f0eff */
[C---:B------:R-:W-:Y:S01]  /*30e0*/  IMAD R48, R34.reuse, 0x2, R47 ;  /* 0x0000000222307824 */ /* 0x040fe200078e022f */
[----:B------:R-:W-:Y:S01]  /*30f0*/  LEA.HI.X.SX32 R25, R33, R86, 0x1, P5 ;  /* 0x0000005621197211 */ /* 0x000fe200028f0eff */
[----:B------:R-:W-:Y:S01]  /*3100*/  UIMAD.WIDE UR4, UR4, 0x4, URZ ;  /* 0x00000004040478a5 */ /* 0x000fe2000f8e023f */
[----:B------:R-:W1:Y:S01]  /*3110*/  LDS.128 R12, [R55+UR6] ;  /* 0x00000006370c7984 */ /* 0x000e620008000c00 */
[C---:B------:R-:W-:Y:S01]  /*3120*/  IMAD R51, R34.reuse, 0x2, R48 ;  /* 0x0000000222337824 */ /* 0x040fe200078e0230 */
[----:B------:R-:W-:Y:S03]  /*3130*/  BAR.SYNC.DEFER_BLOCKING 0x0 ;  /* 0x0000000000007b1d */ /* 0x000fe60000010000 */
[----:B------:R-:W-:Y:S01]  /*3140*/  IMAD R53, R34, 0x2, R51 ;  /* 0x0000000222357824 */ /* 0x000fe200078e0233 */
[----:B------:R-:W-:-:S02]  /*3150*/  LEA R38, P6, R39, R66, 0x1 ;  /* 0x0000004227267211 */ /* 0x000fc400078c08ff */
[----:B------:R-:W-:Y:S02]  /*3160*/  LEA R28, P4, R61, R66, 0x1 ;  /* 0x000000423d1c7211 */ /* 0x000fe400078808ff */
[----:B------:R-:W-:Y:S02]  /*3170*/  LEA R54, R34, R53, 0x1 ;  /* 0x0000003522367211 */ /* 0x000fe400078e08ff */
[----:B------:R-:W-:Y:S02]  /*3180*/  LEA.HI.X.SX32 R39, R39, R86, 0x1, P6 ;  /* 0x0000005627277211 */ /* 0x000fe400030f0eff */
[----:B------:R-:W-:Y:S01]  /*3190*/  LEA R64, P6, R50, R66, 0x1 ;  /* 0x0000004232407211 */ /* 0x000fe200078c08ff */
[----:B------:R-:W-:Y:S01]  /*31a0*/  IMAD R62, R34, 0x2, R54 ;  /* 0x00000002223e7824 */ /* 0x000fe200078e0236 */
[-C--:B------:R-:W-:Y:S02]  /*31b0*/  LEA.HI.X.SX32 R29, R61, R86.reuse, 0x1, P4 ;  /* 0x000000563d1d7211 */ /* 0x080fe400020f0eff */
[----:B------:R-:W-:Y:S01]  /*31c0*/  LEA.HI.X.SX32 R65, R50, R86, 0x1, P6 ;  /* 0x0000005632417211 */ /* 0x000fe200030f0eff */
[----:B------:R-:W-:Y:S01]  /*31d0*/  IMAD R69, R34, 0x2, R62 ;  /* 0x0000000222457824 */ /* 0x000fe200078e023e */
[----:B------:R-:W-:-:S02]  /*31e0*/  LEA R78, P6, R41, R66, 0x1 ;  /* 0x00000042294e7211 */ /* 0x000fc400078c08ff */
[----:B------:R-:W-:Y:S01]  /*31f0*/  LEA R32, P2, R59, R66, 0x1 ;  /* 0x000000423b207211 */ /* 0x000fe200078408ff */
[C---:B------:R-:W-:Y:S01]  /*3200*/  IMAD R67, R34.reuse, 0x2, R69 ;  /* 0x0000000222437824 */ /* 0x040fe200078e0245 */
[----:B------:R-:W-:Y:S02]  /*3210*/  LEA.HI.X.SX32 R79, R41, R86, 0x1, P6 ;  /* 0x00000056294f7211 */ /* 0x000fe400030f0eff */
[----:B------:R-:W-:Y:S01]  /*3220*/  LEA R50, P6, R53, R66, 0x1 ;  /* 0x0000004235327211 */ /* 0x000fe200078c08ff */
[C---:B------:R-:W-:Y:S01]  /*3230*/  IMAD R75, R34.reuse, 0x2, R67 ;  /* 0x00000002224b7824 */ /* 0x040fe200078e0243 */
[----:B------:R-:W-:Y:S01]  /*3240*/  STSM.16.M88.4 [R36], R16 ;  /* 0x0000001024007844 */ /* 0x000fe20000000200 */
[----:B------:R-:W-:Y:S01]  /*3250*/  LEA.HI.X.SX32 R33, R59, R86, 0x1, P2 ;  /* 0x000000563b217211 */ /* 0x000fe200010f0eff */
[----:B------:R-:W-:Y:S02]  /*3260*/  BAR.SYNC.DEFER_BLOCKING 0x0 ;  /* 0x0000000000007b1d */ /* 0x000fe40000010000 */
[----:B------:R-:W-:-:S05]  /*3270*/  LEA R83, R34, R75, 0x1 ;  /* 0x0000004b22537211 */ /* 0x000fca00078e08ff */
[----:B------:R-:W-:-:S04]  /*3280*/  IMAD R87, R34, 0x2, R83 ;  /* 0x0000000222577824 */ /* 0x000fc800078e0253 */
[----:B------:R-:W-:Y:S01]  /*3290*/  IMAD R93, R34, 0x2, R87 ;  /* 0x00000002225d7824 */ /* 0x000fe200078e0257 */
[----:B------:R-:W-:-:S04]  /*32a0*/  LEA R34, P5, R35, R66, 0x1 ;  /* 0x0000004223227211 */ /* 0x000fc800078a08ff */
[----:B------:R-:W-:Y:S02]  /*32b0*/  LEA.HI.X.SX32 R35, R35, R86, 0x1, P5 ;  /* 0x0000005623237211 */ /* 0x000fe400028f0eff */
[----:B------:R-:W-:-:S04]  /*32c0*/  LEA R70, P5, R49, R66, 0x1 ;  /* 0x0000004231467211 */ /* 0x000fc800078a08ff */
[----:B------:R-:W-:Y:S02]  /*32d0*/  LEA.HI.X.SX32 R71, R49, R86, 0x1, P5 ;  /* 0x0000005631477211 */ /* 0x000fe400028f0eff */
[C---:B------:R-:W-:Y:S01]  /*32e0*/  LEA R80, P5, R42.reuse, R66, 0x1 ;  /* 0x000000422a507211 */ /* 0x040fe200078a08ff */
[----:B------:R-:W2:Y:S03]  /*32f0*/  LDS.128 R16, [R55+UR6] ;  /* 0x0000000637107984 */ /* 0x000ea60008000c00 */
[----:B------:R-:W-:Y:S01]  /*3300*/  LEA.HI.X.SX32 R81, R42, R86, 0x1, P5 ;  /* 0x000000562a517211 */ /* 0x000fe200028f0eff */
[----:B------:R-:W-:Y:S01]  /*3310*/  BAR.SYNC.DEFER_BLOCKING 0x0 ;  /* 0x0000000000007b1d */ /* 0x000fe20000010000 */
[----:B------:R-:W-:Y:S02]  /*3320*/  LEA R88, P5, R54, R66, 0x1 ;  /* 0x0000004236587211 */ /* 0x000fe400078a08ff */
[----:B0-----:R-:W-:-:S02]  /*3330*/  PRMT R42, R11, 0x7632, R42 ;  /* 0x000076320b2a7816 */ /* 0x001fc4000000002a */
[----:B------:R-:W-:Y:S02]  /*3340*/  LEA.HI.X.SX32 R89, R54, R86, 0x1, P5 ;  /* 0x0000005636597211 */ /* 0x000fe400028f0eff */
[----:B------:R-:W-:-:S04]  /*3350*/  LEA R82, P5, R83, R66, 0x1 ;  /* 0x0000004253527211 */ /* 0x000fc800078a08ff */
[----:B------:R-:W-:Y:S01]  /*3360*/  LEA.HI.X.SX32 R83, R83, R86, 0x1, P5 ;  /* 0x0000005653537211 */ /* 0x000fe200028f0eff */
[----:B------:R0:W-:Y:S01]  /*3370*/  STSM.16.M88.4 [R36], R20 ;  /* 0x0000001424007844 */ /* 0x0001e20000000200 */
[----:B------:R-:W-:Y:S01]  /*3380*/  BAR.SYNC.DEFER_BLOCKING 0x0 ;  /* 0x0000000000007b1d */ /* 0x000fe20000010000 */
[CC--:B0-----:R-:W-:Y:S02]  /*3390*/  LEA R22, P3, R57.reuse, R66.reuse, 0x1 ;  /* 0x0000004239167211 */ /* 0x0c1fe400078608ff */
[----:B------:R-:W-:Y:S02]  /*33a0*/  LEA R20, P4, R58, R66, 0x1 ;  /* 0x000000423a147211 */ /* 0x000fe400078808ff */
[----:B------:R-:W-:Y:S02]  /*33b0*/  LEA.HI.X.SX32 R23, R57, R86, 0x1, P3 ;  /* 0x0000005639177211 */ /* 0x000fe400018f0eff */
[----:B------:R-:W-:Y:S02]  /*33c0*/  LEA R60, P3, R52, R66, 0x1 ;  /* 0x00000042343c7211 */ /* 0x000fe400078608ff */
[----:B------:R-:W-:-:S02]  /*33d0*/  LEA.HI.X.SX32 R21, R58, R86, 0x1, P4 ;  /* 0x000000563a157211 */ /* 0x000fc400020f0eff */
[----:B------:R-:W-:Y:S02]  /*33e0*/  LEA.HI.X.SX32 R61, R52, R86, 0x1, P3 ;  /* 0x00000056343d7211 */ /* 0x000fe400018f0eff */
[CC--:B------:R-:W-:Y:S01]  /*33f0*/  LEA R76, P3, R40.reuse, R66.reuse, 0x1 ;  /* 0x00000042284c7211 */ /* 0x0c0fe200078608ff */
[----:B------:R0:W-:Y:S01]  /*3400*/  STG.E.U16 desc[UR18][R30.64], R8 ;  /* 0x000000081e007986 */ /* 0x0001e2000c101512 */
[----:B------:R-:W-:Y:S02]  /*3410*/  LEA R36, P2, R37, R66, 0x1 ;  /* 0x0000004225247211 */ /* 0x000fe400078408ff */
[----:B------:R-:W-:Y:S01]  /*3420*/  LEA.HI.X.SX32 R77, R40, R86, 0x1, P3 ;  /* 0x00000056284d7211 */ /* 0x000fe200018f0eff */
[----:B------:R3:W-:Y:S01]  /*3430*/  STG.E.U16 desc[UR18][R28.64], R9 ;  /* 0x000000091c007986 */ /* 0x0007e2000c101512 */
[CC--:B------:R-:W-:Y:S02]  /*3440*/  LEA R40, P3, R51.reuse, R66.reuse, 0x1 ;  /* 0x0000004233287211 */ /* 0x0c0fe400078608ff */
[----:B------:R-:W-:Y:S01]  /*3450*/  LEA R58, P4, R56, R66, 0x1 ;  /* 0x00000042383a7211 */ /* 0x000fe200078808ff */
[----:B------:R4:W-:Y:S01]  /*3460*/  STG.E.U16 desc[UR18][R26.64], R10 ;  /* 0x0000000a1a007986 */ /* 0x0009e2000c101512 */
[----:B------:R-:W-:-:S02]  /*3470*/  LEA.HI.X.SX32 R41, R51, R86, 0x1, P3 ;  /* 0x0000005633297211 */ /* 0x000fc400018f0eff */
[-C--:B------:R-:W-:Y:S01]  /*3480*/  LEA.HI.X.SX32 R51, R53, R86.reuse, 0x1, P6 ;  /* 0x0000005635337211 */ /* 0x080fe200030f0eff */
[----:B------:R5:W-:Y:S01]  /*3490*/  STG.E.U16 desc[UR18][R6.64], R11 ;  /* 0x0000000b06007986 */ /* 0x000be2000c101512 */
[----:B0-----:R-:W-:Y:S02]  /*34a0*/  PRMT R31, R10, 0x7632, R31 ;  /* 0x000076320a1f7816 */ /* 0x001fe4000000001f */
[----:B------:R-:W-:Y:S01]  /*34b0*/  LEA.HI.X.SX32 R37, R37, R86, 0x1, P2 ;  /* 0x0000005625257211 */ /* 0x000fe200010f0eff */
[----:B------:R-:W0:Y:S01]  /*34c0*/  LDS.128 R52, [R55+UR6] ;  /* 0x0000000637347984 */ /* 0x000e220008000c00 */
[----:B---3--:R-:W-:Y:S02]  /*34d0*/  PRMT R29, R9, 0x7632, R29 ;  /* 0x00007632091d7816 */ /* 0x008fe4000000001d */
[----:B------:R-:W-:Y:S02]  /*34e0*/  LEA R72, P2, R46, R66, 0x1 ;  /* 0x000000422e487211 */ /* 0x000fe400078408ff */
[----:B----4-:R-:W-:-:S02]  /*34f0*/  PRMT R27, R8, 0x7632, R27 ;  /* 0x00007632081b7816 */ /* 0x010fc4000000001b */
[----:B------:R-:W-:Y:S01]  /*3500*/  LEA.HI.X.SX32 R59, R56, R86, 0x1, P4 ;  /* 0x00000056383b7211 */ /* 0x000fe200020f0eff */
[----:B------:R-:W3:Y:S01]  /*3510*/  LDC.64 R8, c[0x0][0x230] ;  /* 0x00008c00ff087b82 */ /* 0x000ee20000000a00 */
[----:B------:R-:W-:Y:S01]  /*3520*/  LEA R56, P4, R45, R66, 0x1 ;  /* 0x000000422d387211 */ /* 0x000fe200078808ff */
[----:B------:R-:W-:Y:S01]  /*3530*/  STG.E.U16 desc[UR18][R24.64], R27 ;  /* 0x0000001b18007986 */ /* 0x000fe2000c101512 */
[----:B-1----:R-:W-:Y:S02]  /*3540*/  PRMT R30, R12, 0x7632, R30 ;  /* 0x000076320c1e7816 */ /* 0x002fe4000000001e */
[----:B-----5:R-:W-:Y:S01]  /*3550*/  PRMT R7, R13, 0x7632, R7 ;  /* 0x000076320d077816 */ /* 0x020fe20000000007 */
[----:B------:R-:W-:Y:S01]  /*3560*/  STG.E.U16 desc[UR18][R32.64], R29 ;  /* 0x0000001d20007986 */ /* 0x000fe2000c101512 */
[----:B------:R-:W-:Y:S02]  /*3570*/  LEA.HI.X.SX32 R73, R46, R86, 0x1, P2 ;  /* 0x000000562e497211 */ /* 0x000fe400010f0eff */
[----:B------:R-:W-:Y:S01]  /*3580*/  PRMT R6, R15, 0x7632, R6 ;  /* 0x000076320f067816 */ /* 0x000fe20000000006 */
[----:B------:R2:W-:Y:S01]  /*3590*/  STG.E.U16 desc[UR18][R20.64], R31 ;  /* 0x0000001f14007986 */ /* 0x0005e2000c101512 */
[----:B------:R-:W-:-:S02]  /*35a0*/  LEA R46, P2, R47, R66, 0x1 ;  /* 0x000000422f2e7211 */ /* 0x000fc400078408ff */
[----:B------:R-:W-:Y:S01]  /*35b0*/  LEA.HI.X.SX32 R57, R45, R86, 0x1, P4 ;  /* 0x000000562d397211 */ /* 0x000fe200020f0eff */
[----:B------:R1:W-:Y:S01]  /*35c0*/  STG.E.U16 desc[UR18][R22.64], R42 ;  /* 0x0000002a16007986 */ /* 0x0003e2000c101512 */
[----:B------:R-:W-:Y:S02]  /*35d0*/  LEA R84, P4, R48, R66, 0x1 ;  /* 0x0000004230547211 */ /* 0x000fe400078808ff */
[----:B------:R-:W-:Y:S01]  /*35e0*/  LEA.HI.X.SX32 R47, R47, R86, 0x1, P2 ;  /* 0x000000562f2f7211 */ /* 0x000fe200010f0eff */
[----:B------:R-:W-:Y:S01]  /*35f0*/  STG.E.U16 desc[UR18][R38.64], R12 ;  /* 0x0000000c26007986 */ /* 0x000fe2000c101512 */
[----:B------:R-:W-:Y:S02]  /*3600*/  LEA R90, P2, R62, R66, 0x1 ;  /* 0x000000423e5a7211 */ /* 0x000fe400078408ff */
[----:B------:R-:W-:Y:S01]  /*3610*/  LEA.HI.X.SX32 R85, R48, R86, 0x1, P4 ;  /* 0x0000005630557211 */ /* 0x000fe200020f0eff */
[----:B------:R4:W-:Y:S01]  /*3620*/  STG.E.U16 desc[UR18][R34.64], R13 ;  /* 0x0000000d22007986 */ /* 0x0009e2000c101512 */
[----:B------:R-:W-:-:S02]  /*3630*/  LEA R68, P4, R69, R66, 0x1 ;  /* 0x0000004245447211 */ /* 0x000fc400078808ff */
[----:B--2---:R-:W-:Y:S01]  /*3640*/  PRMT R20, R18, 0x7632, R20 ;  /* 0x0000763212147816 */ /* 0x004fe20000000014 */
[----:B------:R0:W-:Y:S01]  /*3650*/  STG.E.U16 desc[UR18][R36.64], R14 ;  /* 0x0000000e24007986 */ /* 0x0001e2000c101512 */
[----:B-1----:R-:W-:Y:S02]  /*3660*/  PRMT R23, R16, 0x7632, R23 ;  /* 0x0000763210177816 */ /* 0x002fe40000000017 */
[----:B------:R-:W-:Y:S01]  /*3670*/  PRMT R42, R17, 0x7632, R42 ;  /* 0x00007632112a7816 */ /* 0x000fe2000000002a */
[----:B------:R-:W-:Y:S01]  /*3680*/  STG.E.U16 desc[UR18][R58.64], R15 ;  /* 0x0000000f3a007986 */ /* 0x000fe2000c101512 */
[----:B------:R-:W-:Y:S02]  /*3690*/  LEA R48, P3, R67, R66, 0x1 ;  /* 0x0000004243307211 */ /* 0x000fe400078608ff */
[----:B------:R-:W-:Y:S01]  /*36a0*/  PRMT R25, R19, 0x7632, R25 ;  /* 0x0000763213197816 */ /* 0x000fe20000000019 */
[----:B------:R-:W-:Y:S01]  /*36b0*/  STG.E.U16 desc[UR18][R60.64], R30 ;  /* 0x0000001e3c007986 */ /* 0x000fe2000c101512 */
[----:B----4-:R-:W-:-:S02]  /*36c0*/  PRMT R35, R14, 0x7632, R35 ;  /* 0x000076320e237816 */ /* 0x010fc40000000023 */
[----:B------:R-:W-:Y:S01]  /*36d0*/  LEA R74, P6, R75, R66, 0x1 ;  /* 0x000000424b4a7211 */ /* 0x000fe200078c08ff */
[----:B------:R1:W-:Y:S01]  /*36e0*/  STG.E.U16 desc[UR18][R64.64], R7 ;  /* 0x0000000740007986 */ /* 0x0003e2000c101512 */
[----:B------:R-:W-:Y:S02]  /*36f0*/  LEA.HI.X.SX32 R91, R62, R86, 0x1, P2 ;  /* 0x000000563e5b7211 */ /* 0x000fe400010f0eff */
[----:B------:R-:W-:Y:S01]  /*3700*/  LEA R62, P2, R87, R66, 0x1 ;  /* 0x00000042573e7211 */ /* 0x000fe200078408ff */
[----:B------:R-:W-:Y:S01]  /*3710*/  STG.E.U16 desc[UR18][R70.64], R35 ;  /* 0x0000002346007986 */ /* 0x000fe2000c101512 */
[----:B------:R-:W-:Y:S02]  /*3720*/  LEA.HI.X.SX32 R69, R69, R86, 0x1, P4 ;  /* 0x0000005645457211 */ /* 0x000fe400020f0eff */
[----:B------:R-:W-:Y:S01]  /*3730*/  LEA R66, P4, R93, R66, 0x1 ;  /* 0x000000425d427211 */ /* 0x000fe200078808ff */
[----:B------:R2:W-:Y:S01]  /*3740*/  STG.E.U16 desc[UR18][R72.64], R6 ;  /* 0x0000000648007986 */ /* 0x0005e2000c101512 */
[----:B------:R-:W-:-:S02]  /*3750*/  LEA.HI.X.SX32 R49, R67, R86, 0x1, P3 ;  /* 0x0000005643317211 */ /* 0x000fc400018f0eff */
[-C--:B------:R-:W-:Y:S01]  /*3760*/  LEA.HI.X.SX32 R75, R75, R86.reuse, 0x1, P6 ;  /* 0x000000564b4b7211 */ /* 0x080fe200030f0eff */
[----:B------:R-:W-:Y:S01]  /*3770*/  STG.E.U16 desc[UR18][R56.64], R16 ;  /* 0x0000001038007986 */ /* 0x000fe2000c101512 */
[----:B0-----:R-:W-:Y:S01]  /*3780*/  PRMT R37, R52, 0x7632, R37 ;  /* 0x0000763234257816 */ /* 0x001fe20000000025 */
[----:B-1----:R-:W-:Y:S01]  /*3790*/  FFMA R7, R44, 0.69314718246459960938, R3 ;  /* 0x3f3172182c077823 */ /* 0x002fe20000000003 */
[-C--:B------:R-:W-:Y:S01]  /*37a0*/  LEA.HI.X.SX32 R63, R87, R86.reuse, 0x1, P2 ;  /* 0x00000056573f7211 */ /* 0x080fe200010f0eff */
[----:B------:R-:W-:Y:S01]  /*37b0*/  STG.E.U16 desc[UR18][R76.64], R17 ;  /* 0x000000114c007986 */ /* 0x000fe2000c101512 */
[----:B------:R-:W-:Y:S01]  /*37c0*/  PRMT R31, R54, 0x7632, R31 ;  /* 0x00007632361f7816 */ /* 0x000fe2000000001f */
[----:B------:R-:W-:Y:S01]  /*37d0*/  IMAD.SHL.U32 R3, R0, 0x4, RZ ;  /* 0x0000000400037824 */ /* 0x000fe200078e00ff */
[----:B------:R-:W-:Y:S01]  /*37e0*/  LEA.HI.X.SX32 R67, R93, R86, 0x1, P4 ;  /* 0x000000565d437211 */ /* 0x000fe200020f0eff */
[----:B------:R-:W-:Y:S01]  /*37f0*/  STG.E.U16 desc[UR18][R78.64], R18 ;  /* 0x000000124e007986 */ /* 0x000fe2000c101512 */
[----:B------:R-:W-:Y:S01]  /*3800*/  PRMT R33, R55, 0x7632, R33 ;  /* 0x0000763237217816 */ /* 0x000fe20000000021 */
[----:B--2---:R-:W-:Y:S01]  /*3810*/  FFMA R6, R43, 0.69314718246459960938, R4 ;  /* 0x3f3172182b067823 */ /* 0x004fe20000000004 */
[C---:B------:R-:W-:Y:S01]  /*3820*/  LOP3.LUT P2, RZ, R2.reuse, 0x40, RZ, 0xc0, !PT ;  /* 0x0000004002ff7812 */ /* 0x040fe2000784c0ff */
[----:B------:R-:W-:Y:S01]  /*3830*/  STG.E.U16 desc[UR18][R80.64], R19 ;  /* 0x0000001350007986 */ /* 0x000fe2000c101512 */
[----:B------:R-:W-:-:S02]  /*3840*/  IMAD.SHL.U32 R2, R2, 0x2, RZ ;  /* 0x0000000202027824 */ /* 0x000fc400078e00ff */
[----:B------:R-:W-:Y:S01]  /*3850*/  IMAD.HI R0, R0, 0x4, RZ ;  /* 0x0000000400007827 */ /* 0x000fe200078e02ff */
[----:B------:R-:W-:Y:S02]  /*3860*/  STG.E.U16 desc[UR18][R46.64], R23 ;  /* 0x000000172e007986 */ /* 0x000fe4000c101512 */
[----:B------:R-:W-:Y:S02]  /*3870*/  LOP3.LUT R4, R2, 0xf8, RZ, 0xc0, !PT ;  /* 0x000000f802047812 */ /* 0x000fe400078ec0ff */
[----:B------:R-:W-:Y:S01]  /*3880*/  STG.E.U16 desc[UR18][R84.64], R42 ;  /* 0x0000002a54007986 */ /* 0x000fe2000c101512 */
[----:B---3--:R-:W-:-:S03]  /*3890*/  IADD3 R2, P0, P1, R3, UR7, R8 ;  /* 0x0000000703027c10 */ /* 0x008fc6000f91e008 */
[----:B------:R0:W-:Y:S01]  /*38a0*/  STG.E.U16 desc[UR18][R40.64], R20 ;  /* 0x0000001428007986 */ /* 0x0001e2000c101512 */
[----:B------:R-:W-:-:S03]  /*38b0*/  IADD3.X R3, R0, UR5, R9, P0, P1 ;  /* 0x0000000500037c10 */ /* 0x000fc600087e2409 */
[----:B------:R1:W-:Y:S04]  /*38c0*/  STG.E.U16 desc[UR18][R50.64], R25 ;  /* 0x0000001932007986 */ /* 0x0003e8000c101512 */
[----:B------:R1:W-:Y:S01]  /*38d0*/  STG.E.U16 desc[UR18][R88.64], R52 ;  /* 0x0000003458007986 */ /* 0x0003e2000c101512 */
[----:B0-----:R-:W-:-:S03]  /*38e0*/  PRMT R41, R53, 0x7632, R41 ;  /* 0x0000763235297816 */ /* 0x001fc60000000029 */
[----:B------:R1:W-:Y:S04]  /*38f0*/  STG.E.U16 desc[UR18][R90.64], R53 ;  /* 0x000000355a007986 */ /* 0x0003e8000c101512 */
[----:B------:R1:W-:Y:S04]  /*3900*/  STG.E.U16 desc[UR18][R68.64], R54 ;  /* 0x0000003644007986 */ /* 0x0003e8000c101512 */
[----:B------:R1:W-:Y:S04]  /*3910*/  STG.E.U16 desc[UR18][R48.64], R55 ;  /* 0x0000003730007986 */ /* 0x0003e8000c101512 */
[----:B------:R1:W-:Y:S04]  /*3920*/  STG.E.U16 desc[UR18][R74.64], R37 ;  /* 0x000000254a007986 */ /* 0x0003e8000c101512 */
[----:B------:R1:W-:Y:S04]  /*3930*/  STG.E.U16 desc[UR18][R82.64], R41 ;  /* 0x0000002952007986 */ /* 0x0003e8000c101512 */
[----:B------:R1:W-:Y:S04]  /*3940*/  STG.E.U16 desc[UR18][R62.64], R31 ;  /* 0x0000001f3e007986 */ /* 0x0003e8000c101512 */
[----:B------:R1:W-:Y:S01]  /*3950*/  STG.E.U16 desc[UR18][R66.64], R33 ;  /* 0x0000002142007986 */ /* 0x0003e2000c101512 */
[----:B------:R-:W-:Y:S06]  /*3960*/  BAR.SYNC.DEFER_BLOCKING 0x0 ;  /* 0x0000000000007b1d */ /* 0x000fec0000010000 */
[----:B------:R1:W-:Y:S02]  /*3970*/  STS.64 [R4+UR6], R6 ;  /* 0x0000000604007988 */ /* 0x0003e40008000a06 */
[----:B------:R-:W-:Y:S06]  /*3980*/  BAR.SYNC.DEFER_BLOCKING 0x0 ;  /* 0x0000000000007b1d */ /* 0x000fec0000010000 */
[----:B------:R-:W-:Y:S05]  /*3990*/  @P2 EXIT ;  /* 0x000000000000294d */ /* 0x000fea0003800000 */
[----:B------:R-:W0:Y:S04]  /*39a0*/  LDS R5, [R5] ;  /* 0x0000000005057984 */ /* 0x000e280000000800 */
[----:B0-----:R-:W-:Y:S01]  /*39b0*/  STG.E desc[UR18][R2.64], R5 ;  /* 0x0000000502007986 */ /* 0x001fe2000c101912 */
[----:B------:R-:W-:Y:S05]  /*39c0*/  EXIT ;  /* 0x000000000000794d */ /* 0x000fea0003800000 */
.L_x_2:
[----:B------:R-:W-:-:S00]  /*39d0*/  BRA `(.L_x_2) ;  /* 0xfffffffc00fc7947 */ /* 0x000fc0000383ffff */
[----:B------:R-:W-:-:S00]  /*39e0*/  NOP ;  /* 0x0000000000007918 */ /* 0x000fc00000000000 */
        /* <DEDUP_REMOVED lines=9> */
.L_x_3:


//--------------------- .nv.global.init           --------------------------
	.section	.nv.global.init,"aw",@progbits
.nv.global.init:
	.type		_$_str,@object
	.size		_$_str,(.L_0 - _$_str)
_$_str:
        /*0000*/ 	.byte	0x5f, 0x5f, 0x43, 0x55, 0x44, 0x41, 0x5f, 0x46, 0x54, 0x5a, 0x00
.L_0:


//--------------------- .nv.shared.attn_fwd       --------------------------
	.section	.nv.shared.attn_fwd,"aw",@nobits
	.sectionflags	@""
	.align	16
	.zero		1024


//--------------------- .nv.shared.reserved.0     --------------------------
	.section	.nv.shared.reserved.0,"aw",@nobits
	.weak		__nv_reservedSMEM_offset_0_alias
	.size		__nv_reservedSMEM_offset_0_alias, 0, 0
	.other		__nv_reservedSMEM_offset_0_alias,@"STO_CUDA_RESERVED_SHARED STV_DEFAULT"
__nv_reservedSMEM_offset_0_alias:
	.zero		0


//--------------------- .nv.constant0.attn_fwd    --------------------------
	.section	.nv.constant0.attn_fwd,"a",@progbits
	.sectionflags	@""
	.align	4
.nv.constant0.attn_fwd:
	.zero		664


//--------------------- SYMBOLS --------------------------

	.type		.nv.reservedSmem.offset0,@object
	.size		.nv.reservedSmem.offset0,0x4
